	.target	sm_90a

	.elftype	@"ET_EXEC"


//--------------------- .note.nv.tkinfo           --------------------------
	.section	.note.nv.tkinfo,"",@"SHT_NOTE"
	.sectionflags	@"SHF_NOTE_NV_TKINFO"
	.tkinfo
        /*0018*/ 	.word	0x00000002
        /*0030*/ 	.string	""
        /*0030*/ 	.string	"ptxas"
        /*0030*/ 	.string	"Cuda compilation tools, release 13.0, V13.0.88"
        /*0030*/ 	.string	"Build cuda_13.0.r13.0/compiler.36424714_0"
        /*0030*/ 	.string	"-arch sm_90a -m 64 "



//--------------------- .note.nv.cuinfo           --------------------------
	.section	.note.nv.cuinfo,"",@"SHT_NOTE"
	.sectionflags	@"SHF_NOTE_NV_CUINFO"
        /*0018*/ 	.short	0x0002
        /*001a*/ 	.short	0x005a
        /*001c*/ 	.short	0x0082
	.zero		2


//--------------------- .nv.info                  --------------------------
	.section	.nv.info,"",@"SHT_CUDA_INFO"
	.align	4


	//----- nvinfo : EIATTR_REGCOUNT
	.align		4
        /*0000*/ 	.byte	0x04, 0x2f
        /*0002*/ 	.short	(.L_15 - .L_14)
	.align		4
.L_14:
        /*0004*/ 	.word	index@(_ZN7cutlass13device_kernelINS_4gemm6kernel13GemmUniversalIN4cute5tupleIJiiiiEEENS1_10collective13CollectiveMmaINS1_34MainloopSm90TmaGmmaWarpSpecializedILi3ENS5_IJNS4_1CILi1EEENSA_ILi2EEESB_EEENS1_32KernelTmaWarpSpecializedPingpongEEENS5_IJNSA_ILi64EEESG_NSA_ILi128EEEEEENS_10tfloat32_tENS5_IJlSB_lEEESJ_SK_NS4_8TiledMMAINS4_8MMA_AtomIJNS4_4SM904GMMA29MMA_64x64x8_F32TF32TF32_SS_TNILNSO_7ScaleInE1ELSQ_1EEEEEENS4_6LayoutINS5_IJSB_SB_SB_EEENS5_IJNSA_ILi0EEESV_SV_EEEEENS5_IJNS4_10UnderscoreESY_SY_EEEEENS4_23SM90_TMA_LOAD_MULTICASTENS4_14ComposedLayoutINS4_7SwizzleILi3ELi4ELi3EEENS4_18smem_ptr_flag_bitsILi32EEENST_INS5_IJNSA_ILi8EEENSA_ILi32EEEEEENS5_IJS18_SB_EEEEEEEvNS4_8identityENS4_13SM90_TMA_LOADES1C_vS1D_EENS_8epilogue10collective6detail29Sm90TmaWarpSpecializedAdapterINS1H_15DefaultEpilogueISJ_SK_SK_NS1G_6thread17LinearCombinationISJ_Li1EffLNS1L_9ScaleType4KindE0ELNS_15FloatRoundStyleE2ESJ_EENS1_15EpilogueDefaultEEEEEvvEEEEvNT_6ParamsE)
        /*0008*/ 	.word	0x000000a8


	//----- nvinfo : EIATTR_FRAME_SIZE
	.align		4
.L_15:
        /*000c*/ 	.byte	0x04, 0x11
        /*000e*/ 	.short	(.L_17 - .L_16)
	.align		4
.L_16:
        /*0010*/ 	.word	index@(_ZN7cutlass13device_kernelINS_4gemm6kernel13GemmUniversalIN4cute5tupleIJiiiiEEENS1_10collective13CollectiveMmaINS1_34MainloopSm90TmaGmmaWarpSpecializedILi3ENS5_IJNS4_1CILi1EEENSA_ILi2EEESB_EEENS1_32KernelTmaWarpSpecializedPingpongEEENS5_IJNSA_ILi64EEESG_NSA_ILi128EEEEEENS_10tfloat32_tENS5_IJlSB_lEEESJ_SK_NS4_8TiledMMAINS4_8MMA_AtomIJNS4_4SM904GMMA29MMA_64x64x8_F32TF32TF32_SS_TNILNSO_7ScaleInE1ELSQ_1EEEEEENS4_6LayoutINS5_IJSB_SB_SB_EEENS5_IJNSA_ILi0EEESV_SV_EEEEENS5_IJNS4_10UnderscoreESY_SY_EEEEENS4_23SM90_TMA_LOAD_MULTICASTENS4_14ComposedLayoutINS4_7SwizzleILi3ELi4ELi3EEENS4_18smem_ptr_flag_bitsILi32EEENST_INS5_IJNSA_ILi8EEENSA_ILi32EEEEEENS5_IJS18_SB_EEEEEEEvNS4_8identityENS4_13SM90_TMA_LOADES1C_vS1D_EENS_8epilogue10collective6detail29Sm90TmaWarpSpecializedAdapterINS1H_15DefaultEpilogueISJ_SK_SK_NS1G_6thread17LinearCombinationISJ_Li1EffLNS1L_9ScaleType4KindE0ELNS_15FloatRoundStyleE2ESJ_EENS1_15EpilogueDefaultEEEEEvvEEEEvNT_6ParamsE)
        /*0014*/ 	.word	0x00000008


	//----- nvinfo : EIATTR_MIN_STACK_SIZE
	.align		4
.L_17:
        /*0018*/ 	.byte	0x04, 0x12
        /*001a*/ 	.short	(.L_19 - .L_18)
	.align		4
.L_18:
        /*001c*/ 	.word	index@(_ZN7cutlass13device_kernelINS_4gemm6kernel13GemmUniversalIN4cute5tupleIJiiiiEEENS1_10collective13CollectiveMmaINS1_34MainloopSm90TmaGmmaWarpSpecializedILi3ENS5_IJNS4_1CILi1EEENSA_ILi2EEESB_EEENS1_32KernelTmaWarpSpecializedPingpongEEENS5_IJNSA_ILi64EEESG_NSA_ILi128EEEEEENS_10tfloat32_tENS5_IJlSB_lEEESJ_SK_NS4_8TiledMMAINS4_8MMA_AtomIJNS4_4SM904GMMA29MMA_64x64x8_F32TF32TF32_SS_TNILNSO_7ScaleInE1ELSQ_1EEEEEENS4_6LayoutINS5_IJSB_SB_SB_EEENS5_IJNSA_ILi0EEESV_SV_EEEEENS5_IJNS4_10UnderscoreESY_SY_EEEEENS4_23SM90_TMA_LOAD_MULTICASTENS4_14ComposedLayoutINS4_7SwizzleILi3ELi4ELi3EEENS4_18smem_ptr_flag_bitsILi32EEENST_INS5_IJNSA_ILi8EEENSA_ILi32EEEEEENS5_IJS18_SB_EEEEEEEvNS4_8identityENS4_13SM90_TMA_LOADES1C_vS1D_EENS_8epilogue10collective6detail29Sm90TmaWarpSpecializedAdapterINS1H_15DefaultEpilogueISJ_SK_SK_NS1G_6thread17LinearCombinationISJ_Li1EffLNS1L_9ScaleType4KindE0ELNS_15FloatRoundStyleE2ESJ_EENS1_15EpilogueDefaultEEEEEvvEEEEvNT_6ParamsE)
        /*0020*/ 	.word	0x00000008
.L_19:


//--------------------- .nv.compat                --------------------------
	.section	.nv.compat,"",@"SHT_CUDA_COMPAT_INFO"
	.align	4
        /*0000*/ 	.byte	0x02, 0x09, 0x01, 0x00, 0x02, 0x02, 0x04, 0x00, 0x02, 0x05, 0x05, 0x00, 0x03, 0x07, 0x01, 0x01
        /*0010*/ 	.byte	0x02, 0x03, 0x01, 0x00, 0x02, 0x06, 0x01, 0x00, 0x04, 0x0b, 0x08, 0x00, 0x00, 0x00, 0x00, 0x00
        /*0020*/ 	.byte	0x00, 0x00, 0x00, 0x00


//--------------------- .nv.info._ZN7cutlass13device_kernelINS_4gemm6kernel13GemmUniversalIN4cute5tupleIJiiiiEEENS1_10collective13CollectiveMmaINS1_34MainloopSm90TmaGmmaWarpSpecializedILi3ENS5_IJNS4_1CILi1EEENSA_ILi2EEESB_EEENS1_32KernelTmaWarpSpecializedPingpongEEENS5_IJNSA_ILi64EEESG_NSA_ILi128EEEEEENS_10tfloat32_tENS5_IJlSB_lEEESJ_SK_NS4_8TiledMMAINS4_8MMA_AtomIJNS4_4SM904GMMA29MMA_64x64x8_F32TF32TF32_SS_TNILNSO_7ScaleInE1ELSQ_1EEEEEENS4_6LayoutINS5_IJSB_SB_SB_EEENS5_IJNSA_ILi0EEESV_SV_EEEEENS5_IJNS4_10UnderscoreESY_SY_EEEEENS4_23SM90_TMA_LOAD_MULTICASTENS4_14ComposedLayoutINS4_7SwizzleILi3ELi4ELi3EEENS4_18smem_ptr_flag_bitsILi32EEENST_INS5_IJNSA_ILi8EEENSA_ILi32EEEEEENS5_IJS18_SB_EEEEEEEvNS4_8identityENS4_13SM90_TMA_LOADES1C_vS1D_EENS_8epilogue10collective6detail29Sm90TmaWarpSpecializedAdapterINS1H_15DefaultEpilogueISJ_SK_SK_NS1G_6thread17LinearCombinationISJ_Li1EffLNS1L_9ScaleType4KindE0ELNS_15FloatRoundStyleE2ESJ_EENS1_15EpilogueDefaultEEEEEvvEEEEvNT_6ParamsE --------------------------
	.section	.nv.info._ZN7cutlass13device_kernelINS_4gemm6kernel13GemmUniversalIN4cute5tupleIJiiiiEEENS1_10collective13CollectiveMmaINS1_34MainloopSm90TmaGmmaWarpSpecializedILi3ENS5_IJNS4_1CILi1EEENSA_ILi2EEESB_EEENS1_32KernelTmaWarpSpecializedPingpongEEENS5_IJNSA_ILi64EEESG_NSA_ILi128EEEEEENS_10tfloat32_tENS5_IJlSB_lEEESJ_SK_NS4_8TiledMMAINS4_8MMA_AtomIJNS4_4SM904GMMA29MMA_64x64x8_F32TF32TF32_SS_TNILNSO_7ScaleInE1ELSQ_1EEEEEENS4_6LayoutINS5_IJSB_SB_SB_EEENS5_IJNSA_ILi0EEESV_SV_EEEEENS5_IJNS4_10UnderscoreESY_SY_EEEEENS4_23SM90_TMA_LOAD_MULTICASTENS4_14ComposedLayoutINS4_7SwizzleILi3ELi4ELi3EEENS4_18smem_ptr_flag_bitsILi32EEENST_INS5_IJNSA_ILi8EEENSA_ILi32EEEEEENS5_IJS18_SB_EEEEEEEvNS4_8identityENS4_13SM90_TMA_LOADES1C_vS1D_EENS_8epilogue10collective6detail29Sm90TmaWarpSpecializedAdapterINS1H_15DefaultEpilogueISJ_SK_SK_NS1G_6thread17LinearCombinationISJ_Li1EffLNS1L_9ScaleType4KindE0ELNS_15FloatRoundStyleE2ESJ_EENS1_15EpilogueDefaultEEEEEvvEEEEvNT_6ParamsE,"",@"SHT_CUDA_INFO"
	.sectionflags	@""
	.align	4


	//----- nvinfo : EIATTR_CUDA_API_VERSION
	.align		4
        /*0000*/ 	.byte	0x04, 0x37
        /*0002*/ 	.short	(.L_21 - .L_20)
.L_20:
        /*0004*/ 	.word	0x00000082


	//----- nvinfo : EIATTR_KPARAM_INFO
	.align		4
.L_21:
        /*0008*/ 	.byte	0x04, 0x17
        /*000a*/ 	.short	(.L_23 - .L_22)
.L_22:
        /*000c*/ 	.word	0x00000000
        /*0010*/ 	.short	0x0000
        /*0012*/ 	.short	0x0070
        /*0014*/ 	.byte	0x00, 0xf0, 0x01, 0x10


	//----- nvinfo : EIATTR_SPARSE_MMA_MASK
	.align		4
.L_23:
        /*0018*/ 	.byte	0x03, 0x50
        /*001a*/ 	.short	0x0000


	//----- nvinfo : EIATTR_MAXREG_COUNT
	.align		4
        /*001c*/ 	.byte	0x03, 0x1b
        /*001e*/ 	.short	0x00a8


	//----- nvinfo : EIATTR_NUM_BARRIERS
	.align		4
        /*0020*/ 	.byte	0x02, 0x4c
        /*0022*/ 	.byte	0x01
	.zero		1


	//----- nvinfo : EIATTR_EXTERNS
	.align		4
        /*0024*/ 	.byte	0x04, 0x0f
        /*0026*/ 	.short	(.L_25 - .L_24)


	//   ....[0]....
	.align		4
.L_24:
        /*0028*/ 	.word	index@(__assertfail)


	//----- nvinfo : EIATTR_ANNOTATIONS
	.align		4
.L_25:
        /*002c*/ 	.byte	0x04, 0x55
        /*002e*/ 	.short	(.L_27 - .L_26)


	//   ....[0]....
.L_26:
        /*0030*/ 	.word	0x00000001
        /*0034*/ 	.byte	0x20, 0x0d, 0x00, 0x00, 0x01, 0x00, 0x00, 0x00, 0xd0, 0x13, 0x00, 0x00, 0x01, 0x00, 0x00, 0x00
        /*0044*/ 	.byte	0x40, 0x4f, 0x00, 0x00, 0x01, 0x00, 0x00, 0x00, 0x90, 0x5d, 0x00, 0x00


	//----- nvinfo : EIATTR_MERCURY_ISA_VERSION
	.align		4
.L_27:
        /*0050*/ 	.byte	0x03, 0x5f
        /*0052*/ 	.short	0x0101


	//----- nvinfo : EIATTR_INT_WARP_WIDE_INSTR_OFFSETS
	.align		4
        /*0054*/ 	.byte	0x04, 0x31
        /*0056*/ 	.short	(.L_29 - .L_28)


	//   ....[0]....
.L_28:
        /*0058*/ 	.word	0x000004e0


	//   ....[1]....
        /*005c*/ 	.word	0x00000520


	//   ....[2]....
        /*0060*/ 	.word	0x00000650


	//   ....[3]....
        /*0064*/ 	.word	0x00000660


	//   ....[4]....
        /*0068*/ 	.word	0x00000670


	//   ....[5]....
        /*006c*/ 	.word	0x00000680


	//   ....[6]....
        /*0070*/ 	.word	0x00000740


	//   ....[7]....
        /*0074*/ 	.word	0x00000780


	//   ....[8]....
        /*0078*/ 	.word	0x00002b10


	//----- nvinfo : EIATTR_COOP_GROUP_MASK_REGIDS
	.align		4
.L_29:
        /*007c*/ 	.byte	0x04, 0x29
        /*007e*/ 	.short	(.L_31 - .L_30)


	//   ....[0]....
.L_30:
        /*0080*/ 	.word	0xffffffff


	//   ....[1]....
        /*0084*/ 	.word	0xffffffff


	//   ....[2]....
        /*0088*/ 	.word	0xffffffff


	//   ....[3]....
        /*008c*/ 	.word	0xffffffff


	//   ....[4]....
        /*0090*/ 	.word	0xffffffff


	//   ....[5]....
        /*0094*/ 	.word	0xffffffff


	//   ....[6]....
        /*0098*/ 	.word	0xffffffff


	//----- nvinfo : EIATTR_COOP_GROUP_INSTR_OFFSETS
	.align		4
.L_31:
        /*009c*/ 	.byte	0x04, 0x28
        /*009e*/ 	.short	(.L_33 - .L_32)


	//   ....[0]....
.L_32:
        /*00a0*/ 	.word	0x00000070


	//   ....[1]....
        /*00a4*/ 	.word	0x00000080


	//   ....[2]....
        /*00a8*/ 	.word	0x00000140


	//   ....[3]....
        /*00ac*/ 	.word	0x000002c0


	//   ....[4]....
        /*00b0*/ 	.word	0x00000300


	//   ....[5]....
        /*00b4*/ 	.word	0x00000390


	//   ....[6]....
        /*00b8*/ 	.word	0x000008d0


	//----- nvinfo : EIATTR_REG_RECONFIG
	.align		4
.L_33:
        /*00bc*/ 	.byte	0x01, 0x54
	.zero		2


	//----- nvinfo : EIATTR_SYSCALL_OFFSETS
	.align		4
        /*00c0*/ 	.byte	0x04, 0x46
        /*00c2*/ 	.short	(.L_35 - .L_34)


	//   ....[0]....
.L_34:
        /*00c4*/ 	.word	0x000018c0


	//----- nvinfo : EIATTR_MBARRIER_INSTR_OFFSETS
	.align		4
.L_35:
        /*00c8*/ 	.byte	0x04, 0x39
        /*00ca*/ 	.short	(.L_37 - .L_36)


	//   ....[0]....
.L_36:
        /*00cc*/ 	.word	0x00000250
        /*00d0*/ 	.word	0x000000ff
        /*00d4*/ 	.word	0x00000000
        /*00d8*/ 	.short	0x0100
        /*00da*/ 	.byte	0x08
	.zero		1


	//   ....[1]....
        /*00dc*/ 	.word	0x00000260
        /*00e0*/ 	.word	0x000000ff
        /*00e4*/ 	.word	0x00000018
        /*00e8*/ 	.short	0x0100
        /*00ea*/ 	.byte	0x08
	.zero		1


	//   ....[2]....
        /*00ec*/ 	.word	0x00000270
        /*00f0*/ 	.word	0x000000ff
        /*00f4*/ 	.word	0x00000008
        /*00f8*/ 	.short	0x0100
        /*00fa*/ 	.byte	0x08
	.zero		1


	//   ....[3]....
        /*00fc*/ 	.word	0x00000280
        /*0100*/ 	.word	0x000000ff
        /*0104*/ 	.word	0x00000020
        /*0108*/ 	.short	0x0100
        /*010a*/ 	.byte	0x08
	.zero		1


	//   ....[4]....
        /*010c*/ 	.word	0x00000290
        /*0110*/ 	.word	0x000000ff
        /*0114*/ 	.word	0x00000010
        /*0118*/ 	.short	0x0100
        /*011a*/ 	.byte	0x08
	.zero		1


	//   ....[5]....
        /*011c*/ 	.word	0x000002a0
        /*0120*/ 	.word	0x000000ff
        /*0124*/ 	.word	0x00000028
        /*0128*/ 	.short	0x0100
        /*012a*/ 	.byte	0x08
	.zero		1


	//   ....[6]....
        /*012c*/ 	.word	0x000007b0
        /*0130*/ 	.word	0x000000ff
        /*0134*/ 	.word	0x00000060
        /*0138*/ 	.short	0x0100
        /*013a*/ 	.byte	0x08
	.zero		1


	//   ....[7]....
        /*013c*/ 	.word	0x00000830
        /*0140*/ 	.word	0x000000ff
        /*0144*/ 	.word	0x00000068
        /*0148*/ 	.short	0x0100
        /*014a*/ 	.byte	0x08
	.zero		1


	//   ....[8]....
        /*014c*/ 	.word	0x00000850
        /*0150*/ 	.word	0x000000ff
        /*0154*/ 	.word	0x00000040
        /*0158*/ 	.short	0x0100
        /*015a*/ 	.byte	0x09
	.zero		1


	//   ....[9]....
        /*015c*/ 	.word	0x00000860
        /*0160*/ 	.word	0x000000ff
        /*0164*/ 	.word	0x00000048
        /*0168*/ 	.short	0x0100
        /*016a*/ 	.byte	0x09
	.zero		1


	//   ....[10]....
        /*016c*/ 	.word	0x00000870
        /*0170*/ 	.word	0x000000ff
        /*0174*/ 	.word	0x00000050
        /*0178*/ 	.short	0x0100
        /*017a*/ 	.byte	0x09
	.zero		1


	//   ....[11]....
        /*017c*/ 	.word	0x00000880
        /*0180*/ 	.word	0x000000ff
        /*0184*/ 	.word	0x00000058
        /*0188*/ 	.short	0x0100
        /*018a*/ 	.byte	0x09
	.zero		1


	//   ....[12]....
        /*018c*/ 	.word	0x00001780
        /*0190*/ 	.word	0x000000ff
        /*0194*/ 	.word	0xfffffff8
        /*0198*/ 	.short	0x010a
        /*019a*/ 	.byte	0x2b
	.zero		1


	//   ....[13]....
        /*019c*/ 	.word	0x00001940
        /*01a0*/ 	.word	0x00000003
        /*01a4*/ 	.word	0x00000000
        /*01a8*/ 	.short	0x010a
        /*01aa*/ 	.byte	0x3f
	.zero		1


	//   ....[14]....
        /*01ac*/ 	.word	0x00001980
        /*01b0*/ 	.word	0x00000003
        /*01b4*/ 	.word	0x00000000
        /*01b8*/ 	.short	0x010a
        /*01ba*/ 	.byte	0x3f
	.zero		1


	//   ....[15]....
        /*01bc*/ 	.word	0x000021c0
        /*01c0*/ 	.word	0x000000ff
        /*01c4*/ 	.word	0x00000000
        /*01c8*/ 	.short	0x010a
        /*01ca*/ 	.byte	0x05
	.zero		1


	//   ....[16]....
        /*01cc*/ 	.word	0x00002200
        /*01d0*/ 	.word	0x000000ff
        /*01d4*/ 	.word	0x00000000
        /*01d8*/ 	.short	0x010a
        /*01da*/ 	.byte	0x05
	.zero		1


	//   ....[17]....
        /*01dc*/ 	.word	0x000029a0
        /*01e0*/ 	.word	0x00000005
        /*01e4*/ 	.word	0x00000000
        /*01e8*/ 	.short	0x0101
        /*01ea*/ 	.byte	0x3f
	.zero		1


	//   ....[18]....
        /*01ec*/ 	.word	0x00002ab0
        /*01f0*/ 	.word	0x00000003
        /*01f4*/ 	.word	0x00000000
        /*01f8*/ 	.short	0x0101
        /*01fa*/ 	.byte	0x29
	.zero		1


	//   ....[19]....
        /*01fc*/ 	.word	0x00002bb0
        /*0200*/ 	.word	0x00000003
        /*0204*/ 	.word	0x00000000
        /*0208*/ 	.short	0x0101
        /*020a*/ 	.byte	0x3f
	.zero		1


	//   ....[20]....
        /*020c*/ 	.word	0x00002c30
        /*0210*/ 	.word	0x000000ff
        /*0214*/ 	.word	0x00000008
        /*0218*/ 	.short	0x010a
        /*021a*/ 	.byte	0x2b
	.zero		1


	//   ....[21]....
        /*021c*/ 	.word	0x00004f80
        /*0220*/ 	.word	0x00000000
        /*0224*/ 	.word	0x00000000
        /*0228*/ 	.short	0x0101
        /*022a*/ 	.byte	0x29
	.zero		1


	//   ....[22]....
        /*022c*/ 	.word	0x000058b0
        /*0230*/ 	.word	0x0000000e
        /*0234*/ 	.word	0x00000018
        /*0238*/ 	.short	0x010a
        /*023a*/ 	.byte	0x3f
	.zero		1


	//   ....[23]....
        /*023c*/ 	.word	0x00005ec0
        /*0240*/ 	.word	0x00000006
        /*0244*/ 	.word	0x00000068
        /*0248*/ 	.short	0x0101
        /*024a*/ 	.byte	0x3f
	.zero		1


	//   ....[24]....
        /*024c*/ 	.word	0x000065e0
        /*0250*/ 	.word	0x00000007
        /*0254*/ 	.word	0x00000000
        /*0258*/ 	.short	0x010a
        /*025a*/ 	.byte	0x3f
	.zero		1


	//   ....[25]....
        /*025c*/ 	.word	0x00006660
        /*0260*/ 	.word	0x00000004
        /*0264*/ 	.word	0x00000000
        /*0268*/ 	.short	0x010a
        /*026a*/ 	.byte	0x3f
	.zero		1


	//   ....[26]....
        /*026c*/ 	.word	0x000066f0
        /*0270*/ 	.word	0x00000005
        /*0274*/ 	.word	0x00000000
        /*0278*/ 	.short	0x010a
        /*027a*/ 	.byte	0x3f
	.zero		1


	//   ....[27]....
        /*027c*/ 	.word	0x00006760
        /*0280*/ 	.word	0x00000003
        /*0284*/ 	.word	0xfffffff8
        /*0288*/ 	.short	0x010a
        /*028a*/ 	.byte	0x3f
	.zero		1


	//   ....[28]....
        /*028c*/ 	.word	0x000067b0
        /*0290*/ 	.word	0x00000003
        /*0294*/ 	.word	0x00000000
        /*0298*/ 	.short	0x010a
        /*029a*/ 	.byte	0x3f
	.zero		1


	//   ....[29]....
        /*029c*/ 	.word	0x00006810
        /*02a0*/ 	.word	0x00000005
        /*02a4*/ 	.word	0x00000000
        /*02a8*/ 	.short	0x010a
        /*02aa*/ 	.byte	0x3f
	.zero		1


	//   ....[30]....
        /*02ac*/ 	.word	0x00006870
        /*02b0*/ 	.word	0x00000003
        /*02b4*/ 	.word	0x00000008
        /*02b8*/ 	.short	0x010a
        /*02ba*/ 	.byte	0x3f
	.zero		1


	//   ....[31]....
        /*02bc*/ 	.word	0x00006940
        /*02c0*/ 	.word	0x0000000e
        /*02c4*/ 	.word	0x00000018
        /*02c8*/ 	.short	0x010a
        /*02ca*/ 	.byte	0x3f
	.zero		1


	//   ....[32]....
        /*02cc*/ 	.word	0x00006a10
        /*02d0*/ 	.word	0x00000007
        /*02d4*/ 	.word	0x00000000
        /*02d8*/ 	.short	0x010a
        /*02da*/ 	.byte	0x3f
	.zero		1


	//   ....[33]....
        /*02dc*/ 	.word	0x00006a60
        /*02e0*/ 	.word	0x00000004
        /*02e4*/ 	.word	0x00000000
        /*02e8*/ 	.short	0x010a
        /*02ea*/ 	.byte	0x3f
	.zero		1


	//----- nvinfo : EIATTR_NUM_MBARRIERS
	.align		4
.L_37:
        /*02ec*/ 	.byte	0x03, 0x38
        /*02ee*/ 	.short	0x000c


	//----- nvinfo : EIATTR_EXIT_INSTR_OFFSETS
	.align		4
        /*02f0*/ 	.byte	0x04, 0x1c
        /*02f2*/ 	.short	(.L_39 - .L_38)


	//   ....[0]....
.L_38:
        /*02f4*/ 	.word	0x00001360


	//   ....[1]....
        /*02f8*/ 	.word	0x000013c0


	//   ....[2]....
        /*02fc*/ 	.word	0x000055a0


	//   ....[3]....
        /*0300*/ 	.word	0x000055d0


	//   ....[4]....
        /*0304*/ 	.word	0x00006740


	//----- nvinfo : EIATTR_MAX_THREADS
	.align		4
.L_39:
        /*0308*/ 	.byte	0x04, 0x05
        /*030a*/ 	.short	(.L_41 - .L_40)
.L_40:
        /*030c*/ 	.word	0x00000180
        /*0310*/ 	.word	0x00000001
        /*0314*/ 	.word	0x00000001


	//----- nvinfo : EIATTR_CRS_STACK_SIZE
	.align		4
.L_41:
        /*0318*/ 	.byte	0x04, 0x1e
        /*031a*/ 	.short	(.L_43 - .L_42)
.L_42:
        /*031c*/ 	.word	0x00000000


	//----- nvinfo : EIATTR_CBANK_PARAM_SIZE
	.align		4
.L_43:
        /*0320*/ 	.byte	0x03, 0x19
        /*0322*/ 	.short	0x0470


	//----- nvinfo : EIATTR_PARAM_CBANK
	.align		4
        /*0324*/ 	.byte	0x04, 0x0a
        /*0326*/ 	.short	(.L_45 - .L_44)
	.align		4
.L_44:
        /*0328*/ 	.word	index@(.nv.constant0._ZN7cutlass13device_kernelINS_4gemm6kernel13GemmUniversalIN4cute5tupleIJiiiiEEENS1_10collective13CollectiveMmaINS1_34MainloopSm90TmaGmmaWarpSpecializedILi3ENS5_IJNS4_1CILi1EEENSA_ILi2EEESB_EEENS1_32KernelTmaWarpSpecializedPingpongEEENS5_IJNSA_ILi64EEESG_NSA_ILi128EEEEEENS_10tfloat32_tENS5_IJlSB_lEEESJ_SK_NS4_8TiledMMAINS4_8MMA_AtomIJNS4_4SM904GMMA29MMA_64x64x8_F32TF32TF32_SS_TNILNSO_7ScaleInE1ELSQ_1EEEEEENS4_6LayoutINS5_IJSB_SB_SB_EEENS5_IJNSA_ILi0EEESV_SV_EEEEENS5_IJNS4_10UnderscoreESY_SY_EEEEENS4_23SM90_TMA_LOAD_MULTICASTENS4_14ComposedLayoutINS4_7SwizzleILi3ELi4ELi3EEENS4_18smem_ptr_flag_bitsILi32EEENST_INS5_IJNSA_ILi8EEENSA_ILi32EEEEEENS5_IJS18_SB_EEEEEEEvNS4_8identityENS4_13SM90_TMA_LOADES1C_vS1D_EENS_8epilogue10collective6detail29Sm90TmaWarpSpecializedAdapterINS1H_15DefaultEpilogueISJ_SK_SK_NS1G_6thread17LinearCombinationISJ_Li1EffLNS1L_9ScaleType4KindE0ELNS_15FloatRoundStyleE2ESJ_EENS1_15EpilogueDefaultEEEEEvvEEEEvNT_6ParamsE)
        /*032c*/ 	.short	0x0210
        /*032e*/ 	.short	0x0470


	//----- nvinfo : EIATTR_SW_WAR
	.align		4
.L_45:
        /*0330*/ 	.byte	0x04, 0x36
        /*0332*/ 	.short	(.L_47 - .L_46)
.L_46:
        /*0334*/ 	.word	0x00000008
.L_47:


//--------------------- .nv.callgraph             --------------------------
	.section	.nv.callgraph,"",@"SHT_CUDA_CALLGRAPH"
	.align	4
	.sectionentsize	8
	.align		4
        /*0000*/ 	.word	0x00000000
	.align		4
        /*0004*/ 	.word	0xffffffff
	.align		4
        /*0008*/ 	.word	index@(_ZN7cutlass13device_kernelINS_4gemm6kernel13GemmUniversalIN4cute5tupleIJiiiiEEENS1_10collective13CollectiveMmaINS1_34MainloopSm90TmaGmmaWarpSpecializedILi3ENS5_IJNS4_1CILi1EEENSA_ILi2EEESB_EEENS1_32KernelTmaWarpSpecializedPingpongEEENS5_IJNSA_ILi64EEESG_NSA_ILi128EEEEEENS_10tfloat32_tENS5_IJlSB_lEEESJ_SK_NS4_8TiledMMAINS4_8MMA_AtomIJNS4_4SM904GMMA29MMA_64x64x8_F32TF32TF32_SS_TNILNSO_7ScaleInE1ELSQ_1EEEEEENS4_6LayoutINS5_IJSB_SB_SB_EEENS5_IJNSA_ILi0EEESV_SV_EEEEENS5_IJNS4_10UnderscoreESY_SY_EEEEENS4_23SM90_TMA_LOAD_MULTICASTENS4_14ComposedLayoutINS4_7SwizzleILi3ELi4ELi3EEENS4_18smem_ptr_flag_bitsILi32EEENST_INS5_IJNSA_ILi8EEENSA_ILi32EEEEEENS5_IJS18_SB_EEEEEEEvNS4_8identityENS4_13SM90_TMA_LOADES1C_vS1D_EENS_8epilogue10collective6detail29Sm90TmaWarpSpecializedAdapterINS1H_15DefaultEpilogueISJ_SK_SK_NS1G_6thread17LinearCombinationISJ_Li1EffLNS1L_9ScaleType4KindE0ELNS_15FloatRoundStyleE2ESJ_EENS1_15EpilogueDefaultEEEEEvvEEEEvNT_6ParamsE)
	.align		4
        /*000c*/ 	.word	index@(__assertfail)
	.align		4
        /*0010*/ 	.word	0x00000000
	.align		4
        /*0014*/ 	.word	0xfffffffe
	.align		4
        /*0018*/ 	.word	0x00000000
	.align		4
        /*001c*/ 	.word	0xfffffffd
	.align		4
        /*0020*/ 	.word	0x00000000
	.align		4
        /*0024*/ 	.word	0xfffffffc


//--------------------- .nv.constant4             --------------------------
	.section	.nv.constant4,"a",@progbits
	.align	8
	.align		8
.nv.constant4:
        /*0000*/ 	.dword	__assertfail
	.align		8
        /*0008*/ 	.dword	__unnamed_1
	.align		8
        /*0010*/ 	.dword	_ZN39_INTERNAL_c830acd5_4_k_cu_788061c3_57024cuda3std3__45__cpo5beginE
	.align		8
        /*0018*/ 	.dword	_ZN39_INTERNAL_c830acd5_4_k_cu_788061c3_57024cuda3std3__45__cpo3endE
	.align		8
        /*0020*/ 	.dword	_ZN39_INTERNAL_c830acd5_4_k_cu_788061c3_57024cuda3std3__45__cpo6cbeginE
	.align		8
        /*0028*/ 	.dword	_ZN39_INTERNAL_c830acd5_4_k_cu_788061c3_57024cuda3std3__45__cpo4cendE
	.align		8
        /*0030*/ 	.dword	_ZN39_INTERNAL_c830acd5_4_k_cu_788061c3_57024cuda3std3__441_GLOBAL__N__c830acd5_4_k_cu_788061c3_57026ignoreE
	.align		8
        /*0038*/ 	.dword	_ZN39_INTERNAL_c830acd5_4_k_cu_788061c3_57024cuda3std3__419piecewise_constructE
	.align		8
        /*0040*/ 	.dword	_ZN39_INTERNAL_c830acd5_4_k_cu_788061c3_57024cuda3std3__48in_placeE
	.align		8
        /*0048*/ 	.dword	_ZN39_INTERNAL_c830acd5_4_k_cu_788061c3_57024cuda3std6ranges3__45__cpo4swapE
	.align		8
        /*0050*/ 	.dword	_ZN39_INTERNAL_c830acd5_4_k_cu_788061c3_57024cuda3std6ranges3__45__cpo9iter_moveE
	.align		8
        /*0058*/ 	.dword	_ZN39_INTERNAL_c830acd5_4_k_cu_788061c3_57024cute7productE
	.align		8
        /*0060*/ 	.dword	_ZN39_INTERNAL_c830acd5_4_k_cu_788061c3_57024cute1_E
	.align		8
        /*0068*/ 	.dword	$str$22
	.align		8
        /*0070*/ 	.dword	$str$23


//--------------------- .text._ZN7cutlass13device_kernelINS_4gemm6kernel13GemmUniversalIN4cute5tupleIJiiiiEEENS1_10collective13CollectiveMmaINS1_34MainloopSm90TmaGmmaWarpSpecializedILi3ENS5_IJNS4_1CILi1EEENSA_ILi2EEESB_EEENS1_32KernelTmaWarpSpecializedPingpongEEENS5_IJNSA_ILi64EEESG_NSA_ILi128EEEEEENS_10tfloat32_tENS5_IJlSB_lEEESJ_SK_NS4_8TiledMMAINS4_8MMA_AtomIJNS4_4SM904GMMA29MMA_64x64x8_F32TF32TF32_SS_TNILNSO_7ScaleInE1ELSQ_1EEEEEENS4_6LayoutINS5_IJSB_SB_SB_EEENS5_IJNSA_ILi0EEESV_SV_EEEEENS5_IJNS4_10UnderscoreESY_SY_EEEEENS4_23SM90_TMA_LOAD_MULTICASTENS4_14ComposedLayoutINS4_7SwizzleILi3ELi4ELi3EEENS4_18smem_ptr_flag_bitsILi32EEENST_INS5_IJNSA_ILi8EEENSA_ILi32EEEEEENS5_IJS18_SB_EEEEEEEvNS4_8identityENS4_13SM90_TMA_LOADES1C_vS1D_EENS_8epilogue10collective6detail29Sm90TmaWarpSpecializedAdapterINS1H_15DefaultEpilogueISJ_SK_SK_NS1G_6thread17LinearCombinationISJ_Li1EffLNS1L_9ScaleType4KindE0ELNS_15FloatRoundStyleE2ESJ_EENS1_15EpilogueDefaultEEEEEvvEEEEvNT_6ParamsE --------------------------
	.section	.text._ZN7cutlass13device_kernelINS_4gemm6kernel13GemmUniversalIN4cute5tupleIJiiiiEEENS1_10collective13CollectiveMmaINS1_34MainloopSm90TmaGmmaWarpSpecializedILi3ENS5_IJNS4_1CILi1EEENSA_ILi2EEESB_EEENS1_32KernelTmaWarpSpecializedPingpongEEENS5_IJNSA_ILi64EEESG_NSA_ILi128EEEEEENS_10tfloat32_tENS5_IJlSB_lEEESJ_SK_NS4_8TiledMMAINS4_8MMA_AtomIJNS4_4SM904GMMA29MMA_64x64x8_F32TF32TF32_SS_TNILNSO_7ScaleInE1ELSQ_1EEEEEENS4_6LayoutINS5_IJSB_SB_SB_EEENS5_IJNSA_ILi0EEESV_SV_EEEEENS5_IJNS4_10UnderscoreESY_SY_EEEEENS4_23SM90_TMA_LOAD_MULTICASTENS4_14ComposedLayoutINS4_7SwizzleILi3ELi4ELi3EEENS4_18smem_ptr_flag_bitsILi32EEENST_INS5_IJNSA_ILi8EEENSA_ILi32EEEEEENS5_IJS18_SB_EEEEEEEvNS4_8identityENS4_13SM90_TMA_LOADES1C_vS1D_EENS_8epilogue10collective6detail29Sm90TmaWarpSpecializedAdapterINS1H_15DefaultEpilogueISJ_SK_SK_NS1G_6thread17LinearCombinationISJ_Li1EffLNS1L_9ScaleType4KindE0ELNS_15FloatRoundStyleE2ESJ_EENS1_15EpilogueDefaultEEEEEvvEEEEvNT_6ParamsE,"ax",@progbits
	.align	128
.text._ZN7cutlass13device_kernelINS_4gemm6kernel13GemmUniversalIN4cute5tupleIJiiiiEEENS1_10collective13CollectiveMmaINS1_34MainloopSm90TmaGmmaWarpSpecializedILi3ENS5_IJNS4_1CILi1EEENSA_ILi2EEESB_EEENS1_32KernelTmaWarpSpecializedPingpongEEENS5_IJNSA_ILi64EEESG_NSA_ILi128EEEEEENS_10tfloat32_tENS5_IJlSB_lEEESJ_SK_NS4_8TiledMMAINS4_8MMA_AtomIJNS4_4SM904GMMA29MMA_64x64x8_F32TF32TF32_SS_TNILNSO_7ScaleInE1ELSQ_1EEEEEENS4_6LayoutINS5_IJSB_SB_SB_EEENS5_IJNSA_ILi0EEESV_SV_EEEEENS5_IJNS4_10UnderscoreESY_SY_EEEEENS4_23SM90_TMA_LOAD_MULTICASTENS4_14ComposedLayoutINS4_7SwizzleILi3ELi4ELi3EEENS4_18smem_ptr_flag_bitsILi32EEENST_INS5_IJNSA_ILi8EEENSA_ILi32EEEEEENS5_IJS18_SB_EEEEEEEvNS4_8identityENS4_13SM90_TMA_LOADES1C_vS1D_EENS_8epilogue10collective6detail29Sm90TmaWarpSpecializedAdapterINS1H_15DefaultEpilogueISJ_SK_SK_NS1G_6thread17LinearCombinationISJ_Li1EffLNS1L_9ScaleType4KindE0ELNS_15FloatRoundStyleE2ESJ_EENS1_15EpilogueDefaultEEEEEvvEEEEvNT_6ParamsE:
        .type           _ZN7cutlass13device_kernelINS_4gemm6kernel13GemmUniversalIN4cute5tupleIJiiiiEEENS1_10collective13CollectiveMmaINS1_34MainloopSm90TmaGmmaWarpSpecializedILi3ENS5_IJNS4_1CILi1EEENSA_ILi2EEESB_EEENS1_32KernelTmaWarpSpecializedPingpongEEENS5_IJNSA_ILi64EEESG_NSA_ILi128EEEEEENS_10tfloat32_tENS5_IJlSB_lEEESJ_SK_NS4_8TiledMMAINS4_8MMA_AtomIJNS4_4SM904GMMA29MMA_64x64x8_F32TF32TF32_SS_TNILNSO_7ScaleInE1ELSQ_1EEEEEENS4_6LayoutINS5_IJSB_SB_SB_EEENS5_IJNSA_ILi0EEESV_SV_EEEEENS5_IJNS4_10UnderscoreESY_SY_EEEEENS4_23SM90_TMA_LOAD_MULTICASTENS4_14ComposedLayoutINS4_7SwizzleILi3ELi4ELi3EEENS4_18smem_ptr_flag_bitsILi32EEENST_INS5_IJNSA_ILi8EEENSA_ILi32EEEEEENS5_IJS18_SB_EEEEEEEvNS4_8identityENS4_13SM90_TMA_LOADES1C_vS1D_EENS_8epilogue10collective6detail29Sm90TmaWarpSpecializedAdapterINS1H_15DefaultEpilogueISJ_SK_SK_NS1G_6thread17LinearCombinationISJ_Li1EffLNS1L_9ScaleType4KindE0ELNS_15FloatRoundStyleE2ESJ_EENS1_15EpilogueDefaultEEEEEvvEEEEvNT_6ParamsE,@function
        .size           _ZN7cutlass13device_kernelINS_4gemm6kernel13GemmUniversalIN4cute5tupleIJiiiiEEENS1_10collective13CollectiveMmaINS1_34MainloopSm90TmaGmmaWarpSpecializedILi3ENS5_IJNS4_1CILi1EEENSA_ILi2EEESB_EEENS1_32KernelTmaWarpSpecializedPingpongEEENS5_IJNSA_ILi64EEESG_NSA_ILi128EEEEEENS_10tfloat32_tENS5_IJlSB_lEEESJ_SK_NS4_8TiledMMAINS4_8MMA_AtomIJNS4_4SM904GMMA29MMA_64x64x8_F32TF32TF32_SS_TNILNSO_7ScaleInE1ELSQ_1EEEEEENS4_6LayoutINS5_IJSB_SB_SB_EEENS5_IJNSA_ILi0EEESV_SV_EEEEENS5_IJNS4_10UnderscoreESY_SY_EEEEENS4_23SM90_TMA_LOAD_MULTICASTENS4_14ComposedLayoutINS4_7SwizzleILi3ELi4ELi3EEENS4_18smem_ptr_flag_bitsILi32EEENST_INS5_IJNSA_ILi8EEENSA_ILi32EEEEEENS5_IJS18_SB_EEEEEEEvNS4_8identityENS4_13SM90_TMA_LOADES1C_vS1D_EENS_8epilogue10collective6detail29Sm90TmaWarpSpecializedAdapterINS1H_15DefaultEpilogueISJ_SK_SK_NS1G_6thread17LinearCombinationISJ_Li1EffLNS1L_9ScaleType4KindE0ELNS_15FloatRoundStyleE2ESJ_EENS1_15EpilogueDefaultEEEEEvvEEEEvNT_6ParamsE,(.L_x_135 - _ZN7cutlass13device_kernelINS_4gemm6kernel13GemmUniversalIN4cute5tupleIJiiiiEEENS1_10collective13CollectiveMmaINS1_34MainloopSm90TmaGmmaWarpSpecializedILi3ENS5_IJNS4_1CILi1EEENSA_ILi2EEESB_EEENS1_32KernelTmaWarpSpecializedPingpongEEENS5_IJNSA_ILi64EEESG_NSA_ILi128EEEEEENS_10tfloat32_tENS5_IJlSB_lEEESJ_SK_NS4_8TiledMMAINS4_8MMA_AtomIJNS4_4SM904GMMA29MMA_64x64x8_F32TF32TF32_SS_TNILNSO_7ScaleInE1ELSQ_1EEEEEENS4_6LayoutINS5_IJSB_SB_SB_EEENS5_IJNSA_ILi0EEESV_SV_EEEEENS5_IJNS4_10UnderscoreESY_SY_EEEEENS4_23SM90_TMA_LOAD_MULTICASTENS4_14ComposedLayoutINS4_7SwizzleILi3ELi4ELi3EEENS4_18smem_ptr_flag_bitsILi32EEENST_INS5_IJNSA_ILi8EEENSA_ILi32EEEEEENS5_IJS18_SB_EEEEEEEvNS4_8identityENS4_13SM90_TMA_LOADES1C_vS1D_EENS_8epilogue10collective6detail29Sm90TmaWarpSpecializedAdapterINS1H_15DefaultEpilogueISJ_SK_SK_NS1G_6thread17LinearCombinationISJ_Li1EffLNS1L_9ScaleType4KindE0ELNS_15FloatRoundStyleE2ESJ_EENS1_15EpilogueDefaultEEEEEvvEEEEvNT_6ParamsE)
        .other          _ZN7cutlass13device_kernelINS_4gemm6kernel13GemmUniversalIN4cute5tupleIJiiiiEEENS1_10collective13CollectiveMmaINS1_34MainloopSm90TmaGmmaWarpSpecializedILi3ENS5_IJNS4_1CILi1EEENSA_ILi2EEESB_EEENS1_32KernelTmaWarpSpecializedPingpongEEENS5_IJNSA_ILi64EEESG_NSA_ILi128EEEEEENS_10tfloat32_tENS5_IJlSB_lEEESJ_SK_NS4_8TiledMMAINS4_8MMA_AtomIJNS4_4SM904GMMA29MMA_64x64x8_F32TF32TF32_SS_TNILNSO_7ScaleInE1ELSQ_1EEEEEENS4_6LayoutINS5_IJSB_SB_SB_EEENS5_IJNSA_ILi0EEESV_SV_EEEEENS5_IJNS4_10UnderscoreESY_SY_EEEEENS4_23SM90_TMA_LOAD_MULTICASTENS4_14ComposedLayoutINS4_7SwizzleILi3ELi4ELi3EEENS4_18smem_ptr_flag_bitsILi32EEENST_INS5_IJNSA_ILi8EEENSA_ILi32EEEEEENS5_IJS18_SB_EEEEEEEvNS4_8identityENS4_13SM90_TMA_LOADES1C_vS1D_EENS_8epilogue10collective6detail29Sm90TmaWarpSpecializedAdapterINS1H_15DefaultEpilogueISJ_SK_SK_NS1G_6thread17LinearCombinationISJ_Li1EffLNS1L_9ScaleType4KindE0ELNS_15FloatRoundStyleE2ESJ_EENS1_15EpilogueDefaultEEEEEvvEEEEvNT_6ParamsE,@"STO_CUDA_ENTRY STV_DEFAULT"
_ZN7cutlass13device_kernelINS_4gemm6kernel13GemmUniversalIN4cute5tupleIJiiiiEEENS1_10collective13CollectiveMmaINS1_34MainloopSm90TmaGmmaWarpSpecializedILi3ENS5_IJNS4_1CILi1EEENSA_ILi2EEESB_EEENS1_32KernelTmaWarpSpecializedPingpongEEENS5_IJNSA_ILi64EEESG_NSA_ILi128EEEEEENS_10tfloat32_tENS5_IJlSB_lEEESJ_SK_NS4_8TiledMMAINS4_8MMA_AtomIJNS4_4SM904GMMA29MMA_64x64x8_F32TF32TF32_SS_TNILNSO_7ScaleInE1ELSQ_1EEEEEENS4_6LayoutINS5_IJSB_SB_SB_EEENS5_IJNSA_ILi0EEESV_SV_EEEEENS5_IJNS4_10UnderscoreESY_SY_EEEEENS4_23SM90_TMA_LOAD_MULTICASTENS4_14ComposedLayoutINS4_7SwizzleILi3ELi4ELi3EEENS4_18smem_ptr_flag_bitsILi32EEENST_INS5_IJNSA_ILi8EEENSA_ILi32EEEEEENS5_IJS18_SB_EEEEEEEvNS4_8identityENS4_13SM90_TMA_LOADES1C_vS1D_EENS_8epilogue10collective6detail29Sm90TmaWarpSpecializedAdapterINS1H_15DefaultEpilogueISJ_SK_SK_NS1G_6thread17LinearCombinationISJ_Li1EffLNS1L_9ScaleType4KindE0ELNS_15FloatRoundStyleE2ESJ_EENS1_15EpilogueDefaultEEEEEvvEEEEvNT_6ParamsE:
[----:B------:R-:W0:Y:S02]  /*0000*/  LDC R1, c[0x0][0x28] ;  /* 0x00000a00ff017b82 */ /* 0x000e240000000800 */
[----:B0-----:R-:W-:Y:S01]  /*0010*/  VIADD R1, R1, 0xfffffff8 ;  /* 0xfffffff801017836 */ /* 0x001fe20000000000 */
[----:B------:R-:W0:Y:S01]  /*0020*/  S2R R4, SR_TID.X ;  /* 0x0000000000047919 */ /* 0x000e220000002100 */
[----:B------:R-:W-:Y:S01]  /*0030*/  ELECT P0, URZ, PT ;  /* 0x00000000003f782f */ /* 0x000fe20003800000 */
[----:B------:R-:W-:Y:S01]  /*0040*/  BSSY B0, `(.L_x_0) ;  /* 0x000000f000007945 */ /* 0x000fe20003800000 */
[--C-:B0-----:R-:W-:Y:S02]  /*0050*/  SHF.R.U32.HI R0, RZ, 0x5, R4.reuse ;  /* 0x00000005ff007819 */ /* 0x101fe40000011604 */
[----:B------:R-:W-:-:S03]  /*0060*/  SHF.R.U32.HI R7, RZ, 0x7, R4 ;  /* 0x00000007ff077819 */ /* 0x000fc60000011604 */
[----:B------:R-:W0:Y:S04]  /*0070*/  SHFL.IDX PT, R2, R0, RZ, 0x1f ;  /* 0x00001fff00027589 */ /* 0x000e2800000e0000 */
[----:B------:R1:W2:Y:S01]  /*0080*/  SHFL.IDX PT, R8, R7, RZ, 0x1f ;  /* 0x00001fff07087589 */ /* 0x0002a200000e0000 */
[----:B0-----:R-:W-:-:S13]  /*0090*/  ISETP.NE.OR P0, PT, R2, RZ, !P0 ;  /* 0x000000ff0200720c */ /* 0x001fda0004705670 */
[----:B-12---:R-:W-:Y:S05]  /*00a0*/  @P0 BRA `(.L_x_1) ;  /* 0x0000000000200947 */ /* 0x006fea0003800000 */
[----:B------:R-:W-:Y:S02]  /*00b0*/  ULDC.64 UR4, c[0x0][0x198] ;  /* 0x0000660000047ab9 */ /* 0x000fe40000000a00 */
[----:B------:R-:W-:Y:S02]  /*00c0*/  UIADD3 UR6, UP0, UR4, 0xf0, URZ ;  /* 0x000000f004067890 */ /* 0x000fe4000ff1e03f */
[----:B------:R-:W-:Y:S02]  /*00d0*/  UIADD3 UR4, UP1, UR4, 0x1f0, URZ ;  /* 0x000001f004047890 */ /* 0x000fe4000ff3e03f */
[----:B------:R-:W-:Y:S02]  /*00e0*/  UIADD3.X UR7, URZ, UR5, URZ, UP0, !UPT ;  /* 0x000000053f077290 */ /* 0x000fe400087fe43f */
[----:B------:R-:W-:-:S07]  /*00f0*/  UIADD3.X UR5, URZ, UR5, URZ, UP1, !UPT ;  /* 0x000000053f057290 */ /* 0x000fce0008ffe43f */
[----:B------:R0:W-:Y:S02]  /*0100*/  UTMACCTL.PF [UR6] ;  /* 0x00000000060079b9 */ /* 0x0001e40008040000 */
[----:B------:R0:W-:Y:S02]  /*0110*/  UTMACCTL.PF [UR4] ;  /* 0x00000000040079b9 */ /* 0x0001e40008040000 */
[----:B0-----:R-:W-:Y:S01]  /*0120*/  NOP ;  /* 0x0000000000007918 */ /* 0x001fe20000000000 */
.L_x_1:
[----:B------:R-:W-:Y:S05]  /*0130*/  BSYNC B0 ;  /* 0x0000000000007941 */ /* 0x000fea0003800000 */
.L_x_0:
[----:B------:R-:W0:Y:S01]  /*0140*/  SHFL.IDX PT, R9, R0, RZ, 0x1f ;  /* 0x00001fff00097589 */ /* 0x000e2200000e0000 */
[----:B------:R-:W-:Y:S02]  /*0150*/  SHF.R.S32.HI R3, RZ, 0x1f, R4 ;  /* 0x0000001fff037819 */ /* 0x000fe40000011404 */
[----:B0-----:R-:W-:-:S13]  /*0160*/  ISETP.NE.AND P0, PT, R9, RZ, PT ;  /* 0x000000ff0900720c */ /* 0x001fda0003f05270 */
[----:B------:R-:W-:Y:S05]  /*0170*/  @P0 BRA `(.L_x_2) ;  /* 0x0000000000500947 */ /* 0x000fea0003800000 */
[----:B------:R-:W0:Y:S01]  /*0180*/  S2UR UR8, SR_CgaCtaId ;  /* 0x00000000000879c3 */ /* 0x000e220000008800 */
[----:B------:R-:W-:Y:S01]  /*0190*/  UMOV UR4, 0x400 ;  /* 0x0000040000047882 */ /* 0x000fe20000000000 */
[----:B------:R-:W-:Y:S01]  /*01a0*/  UMOV UR5, 0x1 ;  /* 0x0000000100057882 */ /* 0x000fe20000000000 */
[----:B------:R-:W-:Y:S01]  /*01b0*/  UMOV UR6, 0x2 ;  /* 0x0000000200067882 */ /* 0x000fe20000000000 */
[----:B------:R-:W-:Y:S01]  /*01c0*/  ELECT P0, URZ, PT ;  /* 0x00000000003f782f */ /* 0x000fe20003800000 */
[----:B------:R-:W-:-:S04]  /*01d0*/  UIADD3 UR6, -UR6, 0x100000, URZ ;  /* 0x0010000006067890 */ /* 0x000fc8000fffe13f */
[----:B------:R-:W-:Y:S02]  /*01e0*/  USHF.L.U32 UR7, UR6, 0xb, URZ ;  /* 0x0000000b06077899 */ /* 0x000fe4000800063f */
[----:B------:R-:W-:Y:S02]  /*01f0*/  USHF.L.U32 UR6, UR6, 0x1, URZ ;  /* 0x0000000106067899 */ /* 0x000fe4000800063f */
[----:B0-----:R-:W-:Y:S02]  /*0200*/  ULEA UR8, UR8, UR4, 0x18 ;  /* 0x0000000408087291 */ /* 0x001fe4000f8ec03f */
[----:B------:R-:W-:-:S04]  /*0210*/  UIADD3 UR4, -UR5, 0x100000, URZ ;  /* 0x0010000005047890 */ /* 0x000fc8000fffe13f */
[----:B------:R-:W-:Y:S02]  /*0220*/  USHF.L.U32 UR5, UR4, 0xb, URZ ;  /* 0x0000000b04057899 */ /* 0x000fe4000800063f */
[----:B------:R-:W-:Y:S01]  /*0230*/  USHF.L.U32 UR4, UR4, 0x1, URZ ;  /* 0x0000000104047899 */ /* 0x000fe2000800063f */
[----:B------:R-:W0:Y:S11]  /*0240*/  FENCE.VIEW.ASYNC.S ;  /* 0x00000000000073c6 */ /* 0x000e360000000000 */
[----:B0-----:R0:W1:Y:S01]  /*0250*/  SYNCS.EXCH.64 URZ, [UR8], UR4 ;  /* 0x00000004083f75b2 */ /* 0x0010620008000100 */
[----:B------:R0:W2:Y:S01]  /*0260*/  SYNCS.EXCH.64 URZ, [UR8+0x18], UR6 ;  /* 0x00001806083f75b2 */ /* 0x0000a20008000100 */
[----:B------:R0:W3:Y:S01]  /*0270*/  SYNCS.EXCH.64 URZ, [UR8+0x8], UR4 ;  /* 0x00000804083f75b2 */ /* 0x0000e20008000100 */
[----:B------:R0:W4:Y:S01]  /*0280*/  SYNCS.EXCH.64 URZ, [UR8+0x20], UR6 ;  /* 0x00002006083f75b2 */ /* 0x0001220008000100 */
[----:B------:R0:W0:Y:S01]  /*0290*/  SYNCS.EXCH.64 URZ, [UR8+0x10], UR4 ;  /* 0x00001004083f75b2 */ /* 0x0000220008000100 */
[----:B------:R0:W0:Y:S01]  /*02a0*/  SYNCS.EXCH.64 URZ, [UR8+0x28], UR6 ;  /* 0x00002806083f75b2 */ /* 0x0000220008000100 */
[----:B------:R-:W-:Y:S01]  /*02b0*/  NOP ;  /* 0x0000000000007918 */ /* 0x000fe20000000000 */
.L_x_2:
[----:B------:R-:W5:Y:S01]  /*02c0*/  SHFL.IDX PT, R12, R0, RZ, 0x1f ;  /* 0x00001fff000c7589 */ /* 0x000f6200000e0000 */
[----:B------:R-:W-:Y:S01]  /*02d0*/  LEA.HI R3, R3, R4, RZ, 0x7 ;  /* 0x0000000403037211 */ /* 0x000fe200078f38ff */
[----:B------:R-:W1:Y:S01]  /*02e0*/  S2UR UR12, SR_CTAID.X ;  /* 0x00000000000c79c3 */ /* 0x000e620000002500 */
[----:B------:R-:W-:Y:S01]  /*02f0*/  ELECT P0, URZ, PT ;  /* 0x00000000003f782f */ /* 0x000fe20003800000 */
[----:B------:R0:W2:Y:S01]  /*0300*/  SHFL.IDX PT, R11, R0, RZ, 0x1f ;  /* 0x00001fff000b7589 */ /* 0x0000a200000e0000 */
[----:B------:R-:W-:Y:S02]  /*0310*/  LOP3.LUT R3, R3, 0xffffff80, RZ, 0xc0, !PT ;  /* 0xffffff8003037812 */ /* 0x000fe400078ec0ff */
[----:B------:R-:W-:Y:S01]  /*0320*/  ELECT P1, URZ, PT ;  /* 0x00000000003f782f */ /* 0x000fe20003820000 */
[----:B------:R-:W-:Y:S01]  /*0330*/  NOP ;  /* 0x0000000000007918 */ /* 0x000fe20000000000 */
[----:B------:R-:W3:Y:S01]  /*0340*/  S2R R6, SR_CTAID.Y ;  /* 0x0000000000067919 */ /* 0x000ee20000002600 */
[----:B0-----:R-:W-:Y:S01]  /*0350*/  ULDC UR4, c[0x0][0x150] ;  /* 0x0000540000047ab9 */ /* 0x001fe20000000800 */
[----:B------:R-:W-:Y:S01]  /*0360*/  IMAD.IADD R5, R4, 0x1, -R3 ;  /* 0x0000000104057824 */ /* 0x000fe200078e0a03 */
[----:B------:R-:W0:Y:S01]  /*0370*/  LDC R25, c[0x0][0x148] ;  /* 0x00005200ff197b82 */ /* 0x000e220000000800 */
[----:B------:R-:W-:Y:S01]  /*0380*/  SHF.R.S32.HI R0, RZ, 0x1f, R9 ;  /* 0x0000001fff007819 */ /* 0x000fe20000011409 */
[----:B------:R-:W4:Y:S01]  /*0390*/  SHFL.IDX PT, R15, R7, RZ, 0x1f ;  /* 0x00001fff070f7589 */ /* 0x000f2200000e0000 */
[----:B------:R-:W-:Y:S01]  /*03a0*/  UMOV UR11, 0x80 ;  /* 0x00000080000b7882 */ /* 0x000fe20000000000 */
[----:B------:R-:W-:Y:S01]  /*03b0*/  SHF.R.S32.HI R20, RZ, 0x1f, R5 ;  /* 0x0000001fff147819 */ /* 0x000fe20000011405 */
[----:B------:R-:W-:Y:S01]  /*03c0*/  NOP ;  /* 0x0000000000007918 */ /* 0x000fe20000000000 */
[----:B------:R-:W-:Y:S01]  /*03d0*/  LEA.HI R0, R0, R9, RZ, 0x2 ;  /* 0x0000000900007211 */ /* 0x000fe200078f10ff */
[----:B------:R-:W-:Y:S01]  /*03e0*/  VIADD R35, R8, 0xffffffff ;  /* 0xffffffff08237836 */ /* 0x000fe20000000000 */
[----:B------:R-:W-:Y:S01]  /*03f0*/  LEA.HI R3, R20, R5, RZ, 0x3 ;  /* 0x0000000514037211 */ /* 0x000fe200078f18ff */
[----:B------:R-:W4:Y:S01]  /*0400*/  LDC R13, c[0x0][0x140] ;  /* 0x00005000ff0d7b82 */ /* 0x000f220000000800 */
[----:B------:R-:W-:-:S02]  /*0410*/  LOP3.LUT R0, R0, 0x3ffffffc, RZ, 0xc0, !PT ;  /* 0x3ffffffc00007812 */ /* 0x000fc400078ec0ff */
[--C-:B------:R-:W-:Y:S02]  /*0420*/  SHF.R.S32.HI R10, RZ, 0x3, R3.reuse ;  /* 0x00000003ff0a7819 */ /* 0x100fe40000011403 */
[----:B------:R-:W-:Y:S01]  /*0430*/  SHF.R.S32.HI R3, RZ, 0x1f, R3 ;  /* 0x0000001fff037819 */ /* 0x000fe20000011403 */
[----:B------:R-:W-:Y:S01]  /*0440*/  IMAD.IADD R0, R9, 0x1, -R0 ;  /* 0x0000000109007824 */ /* 0x000fe200078e0a00 */
[----:B-----5:R-:W-:Y:S02]  /*0450*/  ISETP.NE.OR P0, PT, R12, RZ, !P0 ;  /* 0x000000ff0c00720c */ /* 0x020fe40004705670 */
[----:B------:R-:W-:Y:S01]  /*0460*/  LEA.HI R3, R3, R10, RZ, 0x2 ;  /* 0x0000000a03037211 */ /* 0x000fe200078f10ff */
[----:B------:R-:W5:Y:S01]  /*0470*/  LDC R12, c[0x0][0x144] ;  /* 0x00005100ff0c7b82 */ /* 0x000f620000000800 */
[----:B--2---:R-:W-:Y:S02]  /*0480*/  ISETP.NE.OR P1, PT, R11, RZ, !P1 ;  /* 0x000000ff0b00720c */ /* 0x004fe40004f25670 */
[----:B------:R-:W-:-:S02]  /*0490*/  LOP3.LUT R11, R3, 0xfffffffc, RZ, 0xc0, !PT ;  /* 0xfffffffc030b7812 */ /* 0x000fc400078ec0ff */
[----:B------:R-:W-:Y:S02]  /*04a0*/  SHF.R.S32.HI R3, RZ, 0x1f, R2 ;  /* 0x0000001fff037819 */ /* 0x000fe40000011402 */
[----:B------:R-:W-:Y:S01]  /*04b0*/  ISETP.GE.U32.AND P5, PT, R35, 0x2, PT ;  /* 0x000000022300780c */ /* 0x000fe20003fa6070 */
[----:B------:R-:W-:Y:S01]  /*04c0*/  IMAD.IADD R11, R10, 0x1, -R11 ;  /* 0x000000010a0b7824 */ /* 0x000fe200078e0a0b */
[----:B-1----:R-:W-:Y:S01]  /*04d0*/  I2FP.F32.U32 R10, UR12 ;  /* 0x0000000c000a7c45 */ /* 0x002fe20008201000 */
[----:B------:R-:W-:Y:S01]  /*04e0*/  VOTEU.ALL UP0, P0 ;  /* 0x00000000003f7886 */ /* 0x000fe20000000000 */
[----:B---3--:R-:W-:Y:S01]  /*04f0*/  I2FP.F32.U32 R9, R6 ;  /* 0x0000000600097245 */ /* 0x008fe20000201000 */
[----:B------:R-:W-:Y:S01]  /*0500*/  IMAD R0, R0, 0x4, R11 ;  /* 0x0000000400007824 */ /* 0x000fe200078e020b */
[----:B------:R-:W-:Y:S01]  /*0510*/  LEA.HI R3, R3, R2, RZ, 0x2 ;  /* 0x0000000203037211 */ /* 0x000fe200078f10ff */
[----:B------:R-:W-:Y:S01]  /*0520*/  VOTEU.ALL UP1, P1 ;  /* 0x00000000003f7886 */ /* 0x000fe20000820000 */
[----:B------:R-:W-:Y:S01]  /*0530*/  FMUL R10, R10, UR4 ;  /* 0x000000040a0a7c20 */ /* 0x000fe20008400000 */
[----:B------:R-:W1:Y:S01]  /*0540*/  @!UP0 S2UR UR7, SR_CgaCtaId ;  /* 0x00000000000789c3 */ /* 0x000e620000008800 */
[----:B------:R-:W-:Y:S01]  /*0550*/  ULDC UR4, c[0x0][0x154] ;  /* 0x0000550000047ab9 */ /* 0x000fe20000000800 */
[----:B------:R-:W-:Y:S01]  /*0560*/  LOP3.LUT R3, R3, 0xfffffffc, RZ, 0xc0, !PT ;  /* 0xfffffffc03037812 */ /* 0x000fe200078ec0ff */
[----:B------:R-:W-:Y:S01]  /*0570*/  FMUL R9, R9, UR4 ;  /* 0x0000000409097c20 */ /* 0x000fe20008400000 */
[----:B------:R-:W-:Y:S01]  /*0580*/  UMOV UR4, 0x20 ;  /* 0x0000002000047882 */ /* 0x000fe20000000000 */
[----:B------:R-:W2:Y:S01]  /*0590*/  F2I.U32.TRUNC.NTZ R10, R10 ;  /* 0x0000000a000a7305 */ /* 0x000ea2000020f000 */
[----:B------:R-:W-:Y:S01]  /*05a0*/  @!UP0 UMOV UR6, 0x400 ;  /* 0x0000040000068882 */ /* 0x000fe20000000000 */
[----:B------:R-:W-:Y:S01]  /*05b0*/  IMAD.IADD R14, R2, 0x1, -R3 ;  /* 0x00000001020e7824 */ /* 0x000fe200078e0a03 */
[----:B------:R-:W3:Y:S01]  /*05c0*/  @!UP1 S2UR UR10, SR_CgaCtaId ;  /* 0x00000000000a99c3 */ /* 0x000ee20000008800 */
[----:B------:R-:W-:Y:S01]  /*05d0*/  IMAD.SHL.U32 R3, R0, 0x4, RZ ;  /* 0x0000000400037824 */ /* 0x000fe200078e00ff */
[----:B------:R-:W-:-:S04]  /*05e0*/  @!UP0 UIADD3 UR4, -UR4, 0x100000, URZ ;  /* 0x0010000004048890 */ /* 0x000fc8000fffe13f */
[----:B------:R-:W-:Y:S02]  /*05f0*/  @!UP0 USHF.L.U32 UR5, UR4, 0xb, URZ ;  /* 0x0000000b04058899 */ /* 0x000fe4000800063f */
[----:B------:R-:W-:Y:S01]  /*0600*/  @!UP0 USHF.L.U32 UR4, UR4, 0x1, URZ ;  /* 0x0000000104048899 */ /* 0x000fe2000800063f */
[----:B----4-:R-:W-:Y:S01]  /*0610*/  ISETP.EQ.U32.AND P3, PT, R13, 0x1, PT ;  /* 0x000000010d00780c */ /* 0x010fe20003f62070 */
[----:B------:R-:W-:Y:S01]  /*0620*/  @!UP1 UMOV UR9, 0x400 ;  /* 0x0000040000099882 */ /* 0x000fe20000000000 */
[----:B------:R-:W4:Y:S01]  /*0630*/  F2I.U32.TRUNC.NTZ R9, R9 ;  /* 0x0000000900097305 */ /* 0x000f22000020f000 */
[----:B------:R-:W-:Y:S01]  /*0640*/  LOP3.LUT R56, R0, 0xc, R3, 0x78, !PT ;  /* 0x0000000c00387812 */ /* 0x000fe200078e7803 */
[----:B------:R-:W-:Y:S01]  /*0650*/  VOTEU.ALL UP2, P1 ;  /* 0x00000000003f7886 */ /* 0x000fe20000840000 */
[----:B------:R-:W-:Y:S01]  /*0660*/  VOTEU.ALL UP3, P1 ;  /* 0x00000000003f7886 */ /* 0x000fe20000860000 */
[----:B------:R-:W-:Y:S01]  /*0670*/  VOTEU.ALL UP4, P1 ;  /* 0x00000000003f7886 */ /* 0x000fe20000880000 */
[----:B------:R-:W-:Y:S01]  /*0680*/  VOTEU.ALL UP5, P1 ;  /* 0x00000000003f7886 */ /* 0x000fe200008a0000 */
[----:B------:R-:W-:Y:S01]  /*0690*/  ISETP.NE.AND P1, PT, R14, 0x3, PT ;  /* 0x000000030e00780c */ /* 0x000fe20003f25270 */
[----:B--2---:R-:W-:Y:S01]  /*06a0*/  IMAD.MOV R21, RZ, RZ, -R10 ;  /* 0x000000ffff157224 */ /* 0x004fe200078e0a0a */
[----:B------:R-:W-:-:S02]  /*06b0*/  R2UR UR43, R15 ;  /* 0x000000000f2b72ca */ /* 0x000fc400000e0000 */
[----:B------:R-:W-:Y:S01]  /*06c0*/  ISETP.EQ.OR P1, PT, R14, RZ, !P1 ;  /* 0x000000ff0e00720c */ /* 0x000fe20004f22670 */
[----:B-1----:R-:W-:Y:S01]  /*06d0*/  @!UP0 ULEA UR8, UR7, UR6, 0x18 ;  /* 0x0000000607088291 */ /* 0x002fe2000f8ec03f */
[----:B-----5:R-:W-:Y:S01]  /*06e0*/  IMAD R21, R12, R21, UR12 ;  /* 0x0000000c0c157e24 */ /* 0x020fe2000f8e0215 */
[----:B------:R-:W-:-:S04]  /*06f0*/  @!UP1 UIADD3 UR6, -UR11, 0x100000, URZ ;  /* 0x001000000b069890 */ /* 0x000fc8000fffe13f */
[----:B------:R-:W-:Y:S02]  /*0700*/  @!UP1 USHF.L.U32 UR7, UR6, 0xb, URZ ;  /* 0x0000000b06079899 */ /* 0x000fe4000800063f */
[----:B------:R-:W-:Y:S01]  /*0710*/  @!UP1 USHF.L.U32 UR6, UR6, 0x1, URZ ;  /* 0x0000000106069899 */ /* 0x000fe2000800063f */
[C---:B------:R-:W-:Y:S01]  /*0720*/  ISETP.EQ.AND P1, PT, R8.reuse, RZ, P1 ;  /* 0x000000ff0800720c */ /* 0x040fe20000f22270 */
[----:B----4-:R-:W-:Y:S01]  /*0730*/  IMAD.MOV R24, RZ, RZ, -R9 ;  /* 0x000000ffff187224 */ /* 0x010fe200078e0a09 */
[----:B------:R-:W-:Y:S01]  /*0740*/  VOTEU.ALL UP0, P0 ;  /* 0x00000000003f7886 */ /* 0x000fe20000000000 */
[----:B------:R-:W-:Y:S01]  /*0750*/  ISETP.NE.AND P2, PT, R8, RZ, PT ;  /* 0x000000ff0800720c */ /* 0x000fe20003f45270 */
[----:B---3--:R-:W-:Y:S01]  /*0760*/  @!UP1 ULEA UR9, UR10, UR9, 0x18 ;  /* 0x000000090a099291 */ /* 0x008fe2000f8ec03f */
[----:B0-----:R-:W-:Y:S01]  /*0770*/  IMAD R3, R25, R24, R6 ;  /* 0x0000001819037224 */ /* 0x001fe200078e0206 */
[----:B------:R-:W-:Y:S01]  /*0780*/  VOTEU.ALL UP1, P0 ;  /* 0x00000000003f7886 */ /* 0x000fe20000020000 */
[----:B------:R-:W-:Y:S01]  /*0790*/  LOP3.LUT P0, RZ, R5, 0x7, RZ, 0xc0, !PT ;  /* 0x0000000705ff7812 */ /* 0x000fe2000780c0ff */
[----:B------:R-:W0:Y:S02]  /*07a0*/  FENCE.VIEW.ASYNC.S ;  /* 0x00000000000073c6 */ /* 0x000e240000000000 */
[----:B0-----:R0:W1:Y:S01]  /*07b0*/  @!UP0 SYNCS.EXCH.64 URZ, [UR8+0x60], UR4 ;  /* 0x00006004083f85b2 */ /* 0x0010620008000100 */
[----:B------:R-:W-:-:S02]  /*07c0*/  SEL R23, RZ, 0x1, !P1 ;  /* 0x00000001ff177807 */ /* 0x000fc40004800000 */
[----:B------:R-:W-:Y:S02]  /*07d0*/  ISETP.NE.AND P4, PT, R3, R56, PT ;  /* 0x000000380300720c */ /* 0x000fe40003f85270 */
[----:B------:R-:W-:Y:S02]  /*07e0*/  ISETP.LT.U32.AND P0, PT, R56, 0x2, !P0 ;  /* 0x000000023800780c */ /* 0x000fe40004701070 */
[----:B------:R-:W-:Y:S02]  /*07f0*/  ISETP.EQ.OR P4, PT, R21, RZ, !P4 ;  /* 0x000000ff1500720c */ /* 0x000fe40006782670 */
[----:B------:R-:W-:Y:S02]  /*0800*/  SEL R23, R23, 0x2, P5 ;  /* 0x0000000217177807 */ /* 0x000fe40002800000 */
[----:B------:R-:W-:-:S04]  /*0810*/  PLOP3.LUT P0, PT, P0, P4, PT, 0x80, 0x0 ;  /* 0x000000000000781c */ /* 0x000fc80000709070 */
[----:B------:R-:W-:Y:S01]  /*0820*/  P2R R71, PR, RZ, 0x1 ;  /* 0x00000001ff477803 */ /* 0x000fe20000000000 */
[----:B------:R0:W2:Y:S01]  /*0830*/  @!UP1 SYNCS.EXCH.64 URZ, [UR8+0x68], UR4 ;  /* 0x00006804083f95b2 */ /* 0x0000a20008000100 */
[----:B------:R-:W-:Y:S01]  /*0840*/  NOP ;  /* 0x0000000000007918 */ /* 0x000fe20000000000 */
[----:B------:R0:W3:Y:S01]  /*0850*/  @!UP2 SYNCS.EXCH.64 URZ, [UR9+0x40], UR6 ;  /* 0x00004006093fa5b2 */ /* 0x0000e20008000100 */
[----:B------:R0:W4:Y:S01]  /*0860*/  @!UP3 SYNCS.EXCH.64 URZ, [UR9+0x48], UR6 ;  /* 0x00004806093fb5b2 */ /* 0x0001220008000100 */
[----:B------:R0:W0:Y:S01]  /*0870*/  @!UP4 SYNCS.EXCH.64 URZ, [UR9+0x50], UR6 ;  /* 0x00005006093fc5b2 */ /* 0x0000220008000100 */
[----:B------:R0:W0:Y:S01]  /*0880*/  @!UP5 SYNCS.EXCH.64 URZ, [UR9+0x58], UR6 ;  /* 0x00005806093fd5b2 */ /* 0x0000220008000100 */
[----:B------:R-:W-:Y:S01]  /*0890*/  NOP ;  /* 0x0000000000007918 */ /* 0x000fe20000000000 */
[----:B------:R-:W-:Y:S05]  /*08a0*/  @!P3 BRA `(.L_x_3) ;  /* 0x000000000008b947 */ /* 0x000fea0003800000 */
[----:B01234-:R-:W-:Y:S01]  /*08b0*/  UCGABAR_ARV ;  /* 0x00000000000079c7 */ /* 0x01ffe20008000000 */
[----:B------:R-:W-:Y:S05]  /*08c0*/  BRA `(.L_x_4) ;  /* 0x0000000000047947 */ /* 0x000fea0003800000 */
.L_x_3:
[----:B01234-:R-:W-:Y:S01]  /*08d0*/  NOP ;  /* 0x0000000000007918 */ /* 0x01ffe20000000000 */
.L_x_4:
[----:B------:R-:W-:Y:S01]  /*08e0*/  ULDC.64 UR4, c[0x0][0x598] ;  /* 0x0001660000047ab9 */ /* 0x000fe20000000a00 */
[----:B------:R-:W-:Y:S01]  /*08f0*/  ULDC.64 UR48, c[0x0][0x208] ;  /* 0x0000820000307ab9 */ /* 0x000fe20000000a00 */
[----:B------:R-:W-:-:S04]  /*0900*/  ISETP.NE.U32.AND P0, PT, RZ, UR4, PT ;  /* 0x00000004ff007c0c */ /* 0x000fc8000bf05070 */
[----:B------:R-:W-:-:S13]  /*0910*/  ISETP.NE.AND.EX P0, PT, RZ, UR5, PT, P0 ;  /* 0x00000005ff007c0c */ /* 0x000fda000bf05300 */
[----:B------:R-:W-:Y:S05]  /*0920*/  @!P0 BRA `(.L_x_5) ;  /* 0x00000000001c8947 */ /* 0x000fea0003800000 */
[----:B------:R-:W0:Y:S02]  /*0930*/  LDC.64 R2, c[0x0][0x598] ;  /* 0x00016600ff027b82 */ /* 0x000e240000000a00 */
[----:B0-----:R-:W2:Y:S02]  /*0940*/  LDG.E.64 R2, desc[UR48][R2.64] ;  /* 0x0000003002027981 */ /* 0x001ea4000c1e1b00 */
[----:B--2---:R-:W-:-:S04]  /*0950*/  ISETP.NE.U32.AND P0, PT, R2, RZ, PT ;  /* 0x000000ff0200720c */ /* 0x004fc80003f05070 */
[----:B------:R-:W-:-:S13]  /*0960*/  ISETP.NE.AND.EX P0, PT, R3, RZ, PT, P0 ;  /* 0x000000ff0300720c */ /* 0x000fda0003f05300 */
[----:B------:R-:W-:Y:S05]  /*0970*/  @!P0 BRA `(.L_x_5) ;  /* 0x0000000000088947 */ /* 0x000fea0003800000 */
[----:B------:R0:W5:Y:S01]  /*0980*/  LD.E R57, desc[UR48][R2.64] ;  /* 0x0000003002397980 */ /* 0x000162000c101900 */
[----:B------:R-:W-:Y:S05]  /*0990*/  BRA `(.L_x_6) ;  /* 0x0000000000247947 */ /* 0x000fea0003800000 */
.L_x_5:
[----:B------:R-:W-:Y:S02]  /*09a0*/  ULDC.64 UR4, c[0x0][0x588] ;  /* 0x0001620000047ab9 */ /* 0x000fe40000000a00 */
[----:B------:R-:W-:-:S04]  /*09b0*/  ISETP.NE.U32.AND P0, PT, RZ, UR4, PT ;  /* 0x00000004ff007c0c */ /* 0x000fc8000bf05070 */
[----:B------:R-:W-:-:S13]  /*09c0*/  ISETP.NE.AND.EX P0, PT, RZ, UR5, PT, P0 ;  /* 0x00000005ff007c0c */ /* 0x000fda000bf05300 */
[----:B------:R-:W-:Y:S05]  /*09d0*/  @!P0 BRA `(.L_x_7) ;  /* 0x00000000000c8947 */ /* 0x000fea0003800000 */
[----:B------:R-:W0:Y:S02]  /*09e0*/  LDC.64 R2, c[0x0][0x588] ;  /* 0x00016200ff027b82 */ /* 0x000e240000000a00 */
[----:B0-----:R1:W5:Y:S01]  /*09f0*/  LDG.E R57, desc[UR48][R2.64] ;  /* 0x0000003002397981 */ /* 0x001362000c1e1900 */
[----:B------:R-:W-:Y:S05]  /*0a00*/  BRA `(.L_x_6) ;  /* 0x0000000000087947 */ /* 0x000fea0003800000 */
.L_x_7:
[----:B------:R-:W-:Y:S02]  /*0a10*/  ULDC UR4, c[0x0][0x580] ;  /* 0x0001600000047ab9 */ /* 0x000fe40000000800 */
[----:B------:R-:W-:-:S07]  /*0a20*/  IMAD.U32 R57, RZ, RZ, UR4 ;  /* 0x00000004ff397e24 */ /* 0x000fce000f8e00ff */
.L_x_6:
[----:B------:R-:W-:Y:S02]  /*0a30*/  ULDC.64 UR4, c[0x0][0x5a0] ;  /* 0x0001680000047ab9 */ /* 0x000fe40000000a00 */
[----:B------:R-:W-:-:S04]  /*0a40*/  ISETP.NE.U32.AND P0, PT, RZ, UR4, PT ;  /* 0x00000004ff007c0c */ /* 0x000fc8000bf05070 */
[----:B------:R-:W-:-:S13]  /*0a50*/  ISETP.NE.AND.EX P0, PT, RZ, UR5, PT, P0 ;  /* 0x00000005ff007c0c */ /* 0x000fda000bf05300 */
[----:B------:R-:W-:Y:S05]  /*0a60*/  @!P0 BRA `(.L_x_8) ;  /* 0x00000000001c8947 */ /* 0x000fea0003800000 */
[----:B01----:R-:W0:Y:S02]  /*0a70*/  LDC.64 R2, c[0x0][0x5a0] ;  /* 0x00016800ff027b82 */ /* 0x003e240000000a00 */
[----:B0-----:R-:W2:Y:S02]  /*0a80*/  LDG.E.64 R2, desc[UR48][R2.64] ;  /* 0x0000003002027981 */ /* 0x001ea4000c1e1b00 */
[----:B--2---:R-:W-:-:S04]  /*0a90*/  ISETP.NE.U32.AND P0, PT, R2, RZ, PT ;  /* 0x000000ff0200720c */ /* 0x004fc80003f05070 */
[----:B------:R-:W-:-:S13]  /*0aa0*/  ISETP.NE.AND.EX P0, PT, R3, RZ, PT, P0 ;  /* 0x000000ff0300720c */ /* 0x000fda0003f05300 */
[----:B------:R-:W-:Y:S05]  /*0ab0*/  @!P0 BRA `(.L_x_8) ;  /* 0x0000000000088947 */ /* 0x000fea0003800000 */
[----:B------:R0:W5:Y:S01]  /*0ac0*/  LD.E R58, desc[UR48][R2.64] ;  /* 0x00000030023a7980 */ /* 0x000162000c101900 */
[----:B------:R-:W-:Y:S05]  /*0ad0*/  BRA `(.L_x_9) ;  /* 0x0000000000247947 */ /* 0x000fea0003800000 */
.L_x_8:
[----:B------:R-:W-:Y:S02]  /*0ae0*/  ULDC.64 UR4, c[0x0][0x590] ;  /* 0x0001640000047ab9 */ /* 0x000fe40000000a00 */
[----:B------:R-:W-:-:S04]  /*0af0*/  ISETP.NE.U32.AND P0, PT, RZ, UR4, PT ;  /* 0x00000004ff007c0c */ /* 0x000fc8000bf05070 */
[----:B------:R-:W-:-:S13]  /*0b00*/  ISETP.NE.AND.EX P0, PT, RZ, UR5, PT, P0 ;  /* 0x00000005ff007c0c */ /* 0x000fda000bf05300 */
[----:B------:R-:W-:Y:S05]  /*0b10*/  @!P0 BRA `(.L_x_10) ;  /* 0x00000000000c8947 */ /* 0x000fea0003800000 */
[----:B------:R-:W2:Y:S02]  /*0b20*/  LDC.64 R58, c[0x0][0x590] ;  /* 0x00016400ff3a7b82 */ /* 0x000ea40000000a00 */
[----:B--2---:R2:W5:Y:S01]  /*0b30*/  LDG.E R58, desc[UR48][R58.64] ;  /* 0x000000303a3a7981 */ /* 0x004562000c1e1900 */
[----:B------:R-:W-:Y:S05]  /*0b40*/  BRA `(.L_x_9) ;  /* 0x0000000000087947 */ /* 0x000fea0003800000 */
.L_x_10:
[----:B------:R-:W-:Y:S02]  /*0b50*/  ULDC UR4, c[0x0][0x584] ;  /* 0x0001610000047ab9 */ /* 0x000fe40000000800 */
[----:B------:R-:W-:-:S07]  /*0b60*/  IMAD.U32 R58, RZ, RZ, UR4 ;  /* 0x00000004ff3a7e24 */ /* 0x000fce000f8e00ff */
.L_x_9:
[----:B01----:R-:W0:Y:S01]  /*0b70*/  LDC R2, c[0x0][0x65c] ;  /* 0x00019700ff027b82 */ /* 0x003e220000000800 */
[----:B------:R-:W-:Y:S01]  /*0b80*/  ULDC UR6, c[0x0][0x28c] ;  /* 0x0000a30000067ab9 */ /* 0x000fe20000000800 */
[----:B------:R-:W-:Y:S01]  /*0b90*/  ISETP.NE.AND P0, PT, R8, 0x2, PT ;  /* 0x000000020800780c */ /* 0x000fe20003f05270 */
[----:B------:R-:W-:Y:S01]  /*0ba0*/  UIADD3 UR6, UR6, 0x7f, URZ ;  /* 0x0000007f06067890 */ /* 0x000fe2000fffe03f */
[----:B------:R-:W-:Y:S01]  /*0bb0*/  IMAD.U32 R8, RZ, RZ, UR12 ;  /* 0x0000000cff087e24 */ /* 0x000fe2000f8e00ff */
[----:B------:R-:W-:Y:S01]  /*0bc0*/  UMOV UR36, URZ ;  /* 0x0000003f00247c82 */ /* 0x000fe20008000000 */
[----:B------:R-:W-:Y:S01]  /*0bd0*/  UMOV UR38, URZ ;  /* 0x0000003f00267c82 */ /* 0x000fe20008000000 */
[----:B------:R-:W-:Y:S01]  /*0be0*/  USHF.R.S32.HI UR7, URZ, 0x1f, UR6 ;  /* 0x0000001f3f077899 */ /* 0x000fe20008011406 */
[----:B------:R-:W-:-:S03]  /*0bf0*/  ULDC.64 UR8, c[0x0][0x650] ;  /* 0x0001940000087ab9 */ /* 0x000fc60000000a00 */
[----:B------:R-:W-:-:S04]  /*0c00*/  ULEA.HI UR7, UR7, UR6, URZ, 0x7 ;  /* 0x0000000607077291 */ /* 0x000fc8000f8f383f */
[----:B------:R-:W-:Y:S01]  /*0c10*/  USHF.R.S32.HI UR37, URZ, 0x7, UR7 ;  /* 0x000000073f257899 */ /* 0x000fe20008011407 */
[----:B0-----:R-:W-:-:S13]  /*0c20*/  ISETP.NE.AND P1, PT, R2, 0x1, PT ;  /* 0x000000010200780c */ /* 0x001fda0003f25270 */
[----:B------:R-:W0:Y:S01]  /*0c30*/  @P1 LDC R17, c[0x0][0x10] ;  /* 0x00000400ff111b82 */ /* 0x000e220000000800 */
[----:B------:R-:W-:Y:S02]  /*0c40*/  @P1 IMAD.MOV.U32 R7, RZ, RZ, RZ ;  /* 0x000000ffff071224 */ /* 0x000fe400078e00ff */
[----:B------:R-:W-:-:S05]  /*0c50*/  @P1 IMAD.MOV.U32 R9, RZ, RZ, RZ ;  /* 0x000000ffff091224 */ /* 0x000fca00078e00ff */
[----:B------:R-:W1:Y:S01]  /*0c60*/  @!P1 LDC R3, c[0x0][0xc] ;  /* 0x00000300ff039b82 */ /* 0x000e620000000800 */
[----:B------:R-:W-:Y:S01]  /*0c70*/  ULDC UR4, c[0x0][0xc] ;  /* 0x0000030000047ab9 */ /* 0x000fe20000000800 */
[----:B------:R-:W-:Y:S02]  /*0c80*/  ULDC UR5, c[0x0][0x10] ;  /* 0x0000040000057ab9 */ /* 0x000fe40000000800 */
[----:B------:R-:W-:-:S04]  /*0c90*/  UIMAD.WIDE.U32 UR4, UR4, UR5, URZ ;  /* 0x00000005040472a5 */ /* 0x000fc8000f8e003f */
[----:B------:R-:W3:Y:S01]  /*0ca0*/  LDC R0, c[0x0][0x14] ;  /* 0x00000500ff007b82 */ /* 0x000ee20000000800 */
[----:B0-----:R-:W-:-:S04]  /*0cb0*/  @P1 IMAD.WIDE.U32 R16, R17, UR12, R6 ;  /* 0x0000000c11101c25 */ /* 0x001fc8000f8e0006 */
[----:B------:R-:W-:Y:S02]  /*0cc0*/  @P1 IMAD.IADD R17, R17, 0x1, R9 ;  /* 0x0000000111111824 */ /* 0x000fe400078e0209 */
[----:B------:R-:W-:Y:S02]  /*0cd0*/  IMAD.MOV.U32 R9, RZ, RZ, RZ ;  /* 0x000000ffff097224 */ /* 0x000fe400078e00ff */
[----:B-1----:R-:W-:-:S04]  /*0ce0*/  @!P1 IMAD.WIDE.U32 R8, R6, R3, R8 ;  /* 0x0000000306089225 */ /* 0x002fc800078e0008 */
[----:B------:R-:W-:Y:S02]  /*0cf0*/  @!P1 IMAD.MOV.U32 R16, RZ, RZ, R8 ;  /* 0x000000ffff109224 */ /* 0x000fe400078e0008 */
[----:B---3--:R-:W-:-:S04]  /*0d00*/  IMAD.WIDE.U32 R10, R0, UR4, RZ ;  /* 0x00000004000a7c25 */ /* 0x008fc8000f8e00ff */
[----:B------:R-:W-:Y:S01]  /*0d10*/  IMAD R3, R0, UR5, RZ ;  /* 0x0000000500037c24 */ /* 0x000fe2000f8e02ff */
[----:B------:R0:W-:Y:S01]  /*0d20*/  STL.64 [R1], R10 ;  /* 0x0000000a01007387 */ /* 0x0001e20000100a00 */
[----:B------:R-:W-:Y:S02]  /*0d30*/  @!P1 IMAD.MOV.U32 R17, RZ, RZ, R9 ;  /* 0x000000ffff119224 */ /* 0x000fe400078e0009 */
[----:B------:R-:W-:Y:S01]  /*0d40*/  IMAD.IADD R0, R11, 0x1, R3 ;  /* 0x000000010b007824 */ /* 0x000fe200078e0203 */
[----:B------:R-:W-:Y:S06]  /*0d50*/  @P0 BRA `(.L_x_11) ;  /* 0x0000000000200947 */ /* 0x000fec0003800000 */
[----:B------:R-:W-:Y:S01]  /*0d60*/  UISETP.GE.U32.AND UP0, UPT, UR37, 0x3, UPT ;  /* 0x000000032500788c */ /* 0x000fe2000bf06070 */
[----:B------:R-:W-:Y:S01]  /*0d70*/  IADD3 R16, P0, R16, R10, RZ ;  /* 0x0000000a10107210 */ /* 0x000fe20007f1e0ff */
[----:B------:R-:W-:Y:S01]  /*0d80*/  UIMAD.WIDE.U32 UR4, UR37, -0x55555555, URZ ;  /* 0xaaaaaaab250478a5 */ /* 0x000fe2000f8e003f */
[----:B------:R-:W-:-:S03]  /*0d90*/  UMOV UR38, URZ ;  /* 0x0000003f00267c82 */ /* 0x000fc60008000000 */
[----:B------:R-:W-:Y:S01]  /*0da0*/  USHF.R.U32.HI UR4, URZ, 0x1, UR5 ;  /* 0x000000013f047899 */ /* 0x000fe20008011605 */
[----:B------:R-:W-:-:S03]  /*0db0*/  IMAD.X R17, R0, 0x1, R17, P0 ;  /* 0x0000000100117824 */ /* 0x000fc600000e0611 */
[----:B------:R-:W-:Y:S02]  /*0dc0*/  UIMAD UR36, UR4, -0x3, UR37 ;  /* 0xfffffffd042478a4 */ /* 0x000fe4000f8e0225 */
[----:B------:R-:W-:-:S12]  /*0dd0*/  @UP0 ULOP3.LUT UR38, UR4, 0x1, URZ, 0xc0, !UPT ;  /* 0x0000000104260892 */ /* 0x000fd8000f8ec03f */
.L_x_11:
[----:B------:R-:W-:Y:S01]  /*0de0*/  ISETP.GE.U32.AND P0, PT, R16, UR8, PT ;  /* 0x0000000810007c0c */ /* 0x000fe2000bf06070 */
[----:B------:R-:W-:Y:S01]  /*0df0*/  IMAD.MOV.U32 R22, RZ, RZ, -0x1 ;  /* 0xffffffffff167424 */ /* 0x000fe200078e00ff */
[----:B------:R-:W-:Y:S01]  /*0e00*/  PRMT R3, RZ, 0x7610, R3 ;  /* 0x00007610ff037816 */ /* 0x000fe20000000003 */
[----:B------:R-:W-:Y:S01]  /*0e10*/  IMAD.MOV.U32 R18, RZ, RZ, -0x1 ;  /* 0xffffffffff127424 */ /* 0x000fe200078e00ff */
[----:B------:R-:W-:Y:S01]  /*0e20*/  ISETP.GE.U32.AND.EX P0, PT, R17, UR9, PT, P0 ;  /* 0x0000000911007c0c */ /* 0x000fe2000bf06100 */
[----:B------:R-:W-:-:S12]  /*0e30*/  IMAD.MOV.U32 R19, RZ, RZ, -0x1 ;  /* 0xffffffffff137424 */ /* 0x000fd800078e00ff */
[----:B------:R-:W-:Y:S05]  /*0e40*/  @P0 BRA `(.L_x_12) ;  /* 0x0000000400280947 */ /* 0x000fea0003800000 */
[----:B------:R-:W1:Y:S01]  /*0e50*/  LDC.64 R18, c[0x0][0x628] ;  /* 0x00018a00ff127b82 */ /* 0x000e620000000a00 */
[----:B------:R-:W-:Y:S02]  /*0e60*/  IMAD.MOV.U32 R8, RZ, RZ, R16 ;  /* 0x000000ffff087224 */ /* 0x000fe400078e0010 */
[----:B------:R-:W-:-:S05]  /*0e70*/  IMAD.MOV.U32 R9, RZ, RZ, R17 ;  /* 0x000000ffff097224 */ /* 0x000fca00078e0011 */
[----:B------:R-:W3:Y:S08]  /*0e80*/  LDC R22, c[0x0][0x630] ;  /* 0x00018c00ff167b82 */ /* 0x000ef00000000800 */
[----:B------:R-:W4:Y:S01]  /*0e90*/  LDC.64 R26, c[0x0][0x620] ;  /* 0x00018800ff1a7b82 */ /* 0x000f220000000a00 */
[----:B-1----:R-:W-:-:S04]  /*0ea0*/  ISETP.NE.U32.AND P0, PT, R18, RZ, PT ;  /* 0x000000ff1200720c */ /* 0x002fc80003f05070 */
[----:B------:R-:W-:-:S13]  /*0eb0*/  ISETP.NE.AND.EX P0, PT, R19, RZ, PT, P0 ;  /* 0x000000ff1300720c */ /* 0x000fda0003f05300 */
[----:B---34-:R-:W-:Y:S05]  /*0ec0*/  @!P0 BRA `(.L_x_13) ;  /* 0x0000000000288947 */ /* 0x018fea0003800000 */
[----:B------:R-:W1:Y:S02]  /*0ed0*/  LDC R3, c[0x0][0x634] ;  /* 0x00018d00ff037b82 */ /* 0x000e640000000800 */
[----:B-1----:R-:W-:-:S05]  /*0ee0*/  IADD3 R3, P0, R16, R3, RZ ;  /* 0x0000000310037210 */ /* 0x002fca0007f1e0ff */
[----:B------:R-:W-:-:S04]  /*0ef0*/  IMAD.X R15, RZ, RZ, R17, P0 ;  /* 0x000000ffff0f7224 */ /* 0x000fc800000e0611 */
[----:B------:R-:W-:-:S04]  /*0f00*/  IMAD.WIDE.U32 R8, R15, R18, RZ ;  /* 0x000000120f087225 */ /* 0x000fc800078e00ff */
[----:B0-----:R-:W-:-:S04]  /*0f10*/  IMAD.WIDE.U32 R10, P0, R3, R19, R8 ;  /* 0x00000013030a7225 */ /* 0x001fc80007800008 */
[----:B------:R-:W-:-:S04]  /*0f20*/  IMAD.WIDE.U32 R8, R3, R18, RZ ;  /* 0x0000001203087225 */ /* 0x000fc800078e00ff */
[----:B------:R-:W-:Y:S01]  /*0f30*/  IMAD.X R13, RZ, RZ, RZ, P0 ;  /* 0x000000ffff0d7224 */ /* 0x000fe200000e06ff */
[----:B------:R-:W-:Y:S01]  /*0f40*/  IADD3 RZ, P0, R9, R10, RZ ;  /* 0x0000000a09ff7210 */ /* 0x000fe20007f1e0ff */
[----:B------:R-:W-:-:S04]  /*0f50*/  IMAD.MOV.U32 R12, RZ, RZ, R11 ;  /* 0x000000ffff0c7224 */ /* 0x000fc800078e000b */
[----:B------:R-:W-:-:S08]  /*0f60*/  IMAD.WIDE.U32.X R8, R15, R19, R12, P0 ;  /* 0x000000130f087225 */ /* 0x000fd000000e040c */
.L_x_13:
[----:B------:R-:W1:Y:S01]  /*0f70*/  LDC.64 R30, c[0x0][0x640] ;  /* 0x00019000ff1e7b82 */ /* 0x000e620000000a00 */
[-CC-:B------:R-:W-:Y:S02]  /*0f80*/  SHF.R.U64 R32, R8, R22.reuse, R9.reuse ;  /* 0x0000001608207219 */ /* 0x180fe40000001209 */
[----:B------:R-:W-:Y:S02]  /*0f90*/  SHF.R.U32.HI R3, RZ, R22, R9 ;  /* 0x00000016ff037219 */ /* 0x000fe40000011609 */
[----:B0-----:R-:W-:-:S03]  /*0fa0*/  IADD3 R11, P0, RZ, -R32, RZ ;  /* 0x80000020ff0b7210 */ /* 0x001fc60007f1e0ff */
[----:B------:R-:W0:Y:S02]  /*0fb0*/  LDC R12, c[0x0][0x618] ;  /* 0x00018600ff0c7b82 */ /* 0x000e240000000800 */
[----:B------:R-:W-:Y:S02]  /*0fc0*/  IMAD.X R3, RZ, RZ, ~R3, P0 ;  /* 0x000000ffff037224 */ /* 0x000fe400000e0e03 */
[----:B------:R-:W-:-:S04]  /*0fd0*/  IMAD.WIDE.U32 R8, R11, R26, R16 ;  /* 0x0000001a0b087225 */ /* 0x000fc800078e0010 */
[----:B------:R-:W3:Y:S01]  /*0fe0*/  LDC R22, c[0x0][0x608] ;  /* 0x00018200ff167b82 */ /* 0x000ee20000000800 */
[----:B------:R-:W-:-:S04]  /*0ff0*/  IMAD R10, R3, R26, RZ ;  /* 0x0000001a030a7224 */ /* 0x000fc800078e02ff */
[----:B------:R-:W-:Y:S02]  /*1000*/  IMAD R3, R11, R27, R10 ;  /* 0x0000001b0b037224 */ /* 0x000fe400078e020a */
[----:B------:R-:W-:Y:S01]  /*1010*/  IMAD.MOV.U32 R10, RZ, RZ, -0x1 ;  /* 0xffffffffff0a7424 */ /* 0x000fe200078e00ff */
[----:B------:R-:W4:Y:S01]  /*1020*/  LDC R29, c[0x0][0x658] ;  /* 0x00019600ff1d7b82 */ /* 0x000f220000000800 */
[----:B------:R-:W-:Y:S01]  /*1030*/  IMAD.IADD R3, R9, 0x1, R3 ;  /* 0x0000000109037824 */ /* 0x000fe200078e0203 */
[----:B-1----:R-:W-:-:S04]  /*1040*/  ISETP.NE.U32.AND P0, PT, R30, RZ, PT ;  /* 0x000000ff1e00720c */ /* 0x002fc80003f05070 */
[----:B------:R-:W-:Y:S02]  /*1050*/  ISETP.NE.AND.EX P0, PT, R31, RZ, PT, P0 ;  /* 0x000000ff1f00720c */ /* 0x000fe40003f05300 */
[----:B------:R-:W1:Y:S01]  /*1060*/  LDC R26, c[0x0][0x600] ;  /* 0x00018000ff1a7b82 */ /* 0x000e620000000800 */
[-CC-:B0-----:R-:W-:Y:S02]  /*1070*/  SHF.R.U64 R18, R8, R12.reuse, R3.reuse ;  /* 0x0000000c08127219 */ /* 0x181fe40000001203 */
[----:B------:R-:W-:-:S05]  /*1080*/  SHF.R.U32.HI R3, RZ, R12, R3 ;  /* 0x0000000cff037219 */ /* 0x000fca0000011603 */
[----:B------:R-:W0:Y:S01]  /*1090*/  LDC R27, c[0x0][0x648] ;  /* 0x00019200ff1b7b82 */ /* 0x000e220000000800 */
[-CC-:B---3--:R-:W-:Y:S02]  /*10a0*/  SHF.R.U64 R34, R18, R22.reuse, R3.reuse ;  /* 0x0000001612227219 */ /* 0x188fe40000001203 */
[----:B------:R-:W-:Y:S01]  /*10b0*/  SHF.R.U32.HI R8, RZ, R22, R3 ;  /* 0x00000016ff087219 */ /* 0x000fe20000011603 */
[----:B------:R-:W-:-:S04]  /*10c0*/  IMAD.MOV.U32 R22, RZ, RZ, 0x1 ;  /* 0x00000001ff167424 */ /* 0x000fc800078e00ff */
[----:B------:R-:W3:Y:S01]  /*10d0*/  LDC R33, c[0x0][0x638] ;  /* 0x00018e00ff217b82 */ /* 0x000ee20000000800 */
[-CC-:B----4-:R-:W-:Y:S02]  /*10e0*/  SHF.R.U64 R36, R34, R29.reuse, R8.reuse ;  /* 0x0000001d22247219 */ /* 0x190fe40000001208 */
[-C--:B------:R-:W-:Y:S02]  /*10f0*/  SHF.L.U32 R3, R10, R29.reuse, RZ ;  /* 0x0000001d0a037219 */ /* 0x080fe400000006ff */
[----:B------:R-:W-:Y:S01]  /*1100*/  SHF.R.U32.HI R9, RZ, R29, R8 ;  /* 0x0000001dff097219 */ /* 0x000fe20000011608 */
[----:B------:R-:W-:Y:S01]  /*1110*/  IMAD.MOV.U32 R8, RZ, RZ, R36 ;  /* 0x000000ffff087224 */ /* 0x000fe200078e0024 */
[----:B------:R-:W-:Y:S01]  /*1120*/  LOP3.LUT R15, RZ, R3, RZ, 0x33, !PT ;  /* 0x00000003ff0f7212 */ /* 0x000fe200078e33ff */
[----:B------:R-:W4:Y:S01]  /*1130*/  LDC R28, c[0x0][0x610] ;  /* 0x00018400ff1c7b82 */ /* 0x000f220000000800 */
[----:B------:R-:W-:Y:S05]  /*1140*/  @!P0 BRA `(.L_x_14) ;  /* 0x0000000000288947 */ /* 0x000fea0003800000 */
[----:B------:R-:W2:Y:S02]  /*1150*/  LDC R3, c[0x0][0x64c] ;  /* 0x00019300ff037b82 */ /* 0x000ea40000000800 */
[----:B--2---:R-:W-:-:S05]  /*1160*/  IADD3 R3, P0, R36, R3, RZ ;  /* 0x0000000324037210 */ /* 0x004fca0007f1e0ff */
[----:B------:R-:W-:-:S04]  /*1170*/  IMAD.X R19, RZ, RZ, R9, P0 ;  /* 0x000000ffff137224 */ /* 0x000fc800000e0609 */
[----:B------:R-:W-:-:S04]  /*1180*/  IMAD.WIDE.U32 R8, R19, R30, RZ ;  /* 0x0000001e13087225 */ /* 0x000fc800078e00ff */
[----:B------:R-:W-:-:S04]  /*1190*/  IMAD.WIDE.U32 R10, P0, R3, R31, R8 ;  /* 0x0000001f030a7225 */ /* 0x000fc80007800008 */
[----:B------:R-:W-:-:S04]  /*11a0*/  IMAD.WIDE.U32 R8, R3, R30, RZ ;  /* 0x0000001e03087225 */ /* 0x000fc800078e00ff */
[----:B------:R-:W-:Y:S01]  /*11b0*/  IMAD.X R13, RZ, RZ, RZ, P0 ;  /* 0x000000ffff0d7224 */ /* 0x000fe200000e06ff */
[----:B------:R-:W-:Y:S01]  /*11c0*/  IADD3 RZ, P0, R9, R10, RZ ;  /* 0x0000000a09ff7210 */ /* 0x000fe20007f1e0ff */
[----:B------:R-:W-:-:S04]  /*11d0*/  IMAD.MOV.U32 R12, RZ, RZ, R11 ;  /* 0x000000ffff0c7224 */ /* 0x000fc800078e000b */
[----:B------:R-:W-:-:S08]  /*11e0*/  IMAD.WIDE.U32.X R8, R19, R31, R12, P0 ;  /* 0x0000001f13087225 */ /* 0x000fd000000e040c */
.L_x_14:
[----:B0-----:R-:W-:Y:S01]  /*11f0*/  SHF.R.U64 R7, R8, R27, R9 ;  /* 0x0000001b08077219 */ /* 0x001fe20000001209 */
[----:B-1----:R-:W-:Y:S01]  /*1200*/  VIADD R9, R26, 0xffffffff ;  /* 0xffffffff1a097836 */ /* 0x002fe20000000000 */
[----:B------:R-:W-:Y:S01]  /*1210*/  SHF.L.U32 R3, R22, R29, RZ ;  /* 0x0000001d16037219 */ /* 0x000fe200000006ff */
[----:B------:R-:W-:Y:S01]  /*1220*/  @P1 IMAD R21, R25, R24, R6 ;  /* 0x0000001819151224 */ /* 0x000fe200078e0206 */
[----:B------:R-:W-:Y:S01]  /*1230*/  LOP3.LUT R8, R34, R15, RZ, 0xc0, !PT ;  /* 0x0000000f22087212 */ /* 0x000fe200078ec0ff */
[----:B------:R-:W-:Y:S02]  /*1240*/  IMAD.MOV R10, RZ, RZ, -R7 ;  /* 0x000000ffff0a7224 */ /* 0x000fe400078e0a07 */
[----:B------:R-:W-:Y:S02]  /*1250*/  IMAD.MOV.U32 R6, RZ, RZ, 0x1 ;  /* 0x00000001ff067424 */ /* 0x000fe400078e00ff */
[----:B------:R-:W-:Y:S01]  /*1260*/  IMAD R8, R3, R7, R8 ;  /* 0x0000000703087224 */ /* 0x000fe200078e0208 */
[----:B------:R-:W-:Y:S01]  /*1270*/  LOP3.LUT R7, R18, R9, RZ, 0xc0, !PT ;  /* 0x0000000912077212 */ /* 0x000fe200078ec0ff */
[----:B---3--:R-:W-:-:S02]  /*1280*/  IMAD R3, R10, R33, R36 ;  /* 0x000000210a037224 */ /* 0x008fc400078e0224 */
[----:B----4-:R-:W-:Y:S02]  /*1290*/  IMAD R22, R8, R28, R21 ;  /* 0x0000001c08167224 */ /* 0x010fe400078e0215 */
[----:B------:R-:W-:Y:S01]  /*12a0*/  IMAD R7, R3, R26, R7 ;  /* 0x0000001a03077224 */ /* 0x000fe200078e0207 */
[----:B------:R-:W-:Y:S01]  /*12b0*/  PRMT R3, R6, 0x7610, R3 ;  /* 0x0000761006037816 */ /* 0x000fe20000000003 */
[----:B------:R-:W-:-:S03]  /*12c0*/  IMAD.MOV.U32 R19, RZ, RZ, R32 ;  /* 0x000000ffff137224 */ /* 0x000fc600078e0020 */
[----:B------:R-:W-:Y:S02]  /*12d0*/  SEL R18, R7, R22, !P1 ;  /* 0x0000001607127207 */ /* 0x000fe40004800000 */
[----:B------:R-:W-:-:S07]  /*12e0*/  SEL R22, R22, R7, !P1 ;  /* 0x0000000716167207 */ /* 0x000fce0004800000 */
.L_x_12:
[----:B------:R-:W-:Y:S05]  /*12f0*/  @!P3 BRA `(.L_x_15) ;  /* 0x00000000000cb947 */ /* 0x000fea0003800000 */
[----:B------:R-:W-:Y:S01]  /*1300*/  UCGABAR_WAIT ;  /* 0x0000000000007dc7 */ /* 0x000fe20008000000 */
[----:B------:R-:W-:Y:S01]  /*1310*/  CCTL.IVALL ;  /* 0x00000000ff00798f */ /* 0x000fe20002000000 */
[----:B------:R-:W-:Y:S05]  /*1320*/  BRA `(.L_x_16) ;  /* 0x0000000000047947 */ /* 0x000fea0003800000 */
.L_x_15:
[----:B------:R-:W-:Y:S06]  /*1330*/  BAR.SYNC.DEFER_BLOCKING 0x0 ;  /* 0x0000000000007b1d */ /* 0x000fec0000010000 */
.L_x_16:
[----:B------:R-:W-:Y:S05]  /*1340*/  @!P2 BRA `(.L_x_17) ;  /* 0x000000400098a947 */ /* 0x000fea0003800000 */
[----:B------:R-:W-:-:S13]  /*1350*/  ISETP.GT.U32.AND P0, PT, R35, 0x1, PT ;  /* 0x000000012300780c */ /* 0x000fda0003f04070 */
[----:B------:R-:W-:Y:S05]  /*1360*/  @P0 EXIT ;  /* 0x000000000000094d */ /* 0x000fea0003800000 */
.L_x_18:
[----:B------:R-:W-:-:S08]  /*1370*/  NOP ;  /* 0x0000000000007918 */ /* 0x000fd00000000000 */
[----:B------:R-:W1:Y:S02]  /*1380*/  USETMAXREG.TRY_ALLOC.CTAPOOL UP0, 0xe8 ;  /* 0x000000e8000079c8 */ /* 0x000e640008000600 */
[----:B-1----:R-:W-:-:S13]  /*1390*/  PLOP3.LUT P0, PT, PT, PT, UP0, 0x80, 0x0 ;  /* 0x000000000000781c */ /* 0x002fda0003f0f008 */
[----:B------:R-:W-:Y:S05]  /*13a0*/  @!P0 BRA `(.L_x_18) ;  /* 0xfffffffc00f08947 */ /* 0x000fea000383ffff */
[----:B------:R-:W-:-:S13]  /*13b0*/  LOP3.LUT P0, RZ, R3, 0xff, RZ, 0xc0, !PT ;  /* 0x000000ff03ff7812 */ /* 0x000fda000780c0ff */
[----:B------:R-:W-:Y:S05]  /*13c0*/  @!P0 EXIT ;  /* 0x000000000000894d */ /* 0x000fea0003800000 */
[----:B------:R-:W3:Y:S01]  /*13d0*/  LDL.64 R12, [R1] ;  /* 0x00000000010c7983 */ /* 0x000ee20000100a00 */
[----:B------:R-:W1:Y:S01]  /*13e0*/  S2UR UR4, SR_CgaCtaId ;  /* 0x00000000000479c3 */ /* 0x000e620000008800 */
[CC--:B------:R-:W-:Y:S01]  /*13f0*/  LEA.HI R3, R20.reuse, R5.reuse, RZ, 0x2 ;  /* 0x0000000514037211 */ /* 0x0c0fe200078f10ff */
[----:B------:R-:W-:Y:S01]  /*1400*/  UMOV UR40, 0x400 ;  /* 0x0000040000287882 */ /* 0x000fe20000000000 */
[----:B------:R-:W-:Y:S01]  /*1410*/  UISETP.LT.AND UP0, UPT, UR37, 0x1, UPT ;  /* 0x000000012500788c */ /* 0x000fe2000bf01270 */
[----:B------:R-:W-:Y:S01]  /*1420*/  LEA.HI R20, R20, R5, RZ, 0x5 ;  /* 0x0000000514147211 */ /* 0x000fe200078f28ff */
[----:B------:R-:W-:Y:S01]  /*1430*/  UIADD3 UR5, UR43, -0x1, URZ ;  /* 0xffffffff2b057890 */ /* 0x000fe2000fffe03f */
[----:B------:R-:W-:Y:S01]  /*1440*/  LOP3.LUT R4, R3, 0xfffffffc, RZ, 0xc0, !PT ;  /* 0xfffffffc03047812 */ /* 0x000fe200078ec0ff */
[----:B------:R-:W-:Y:S01]  /*1450*/  USEL UR42, UR37, 0x1, UP0 ;  /* 0x00000001252a7887 */ /* 0x000fe20008000000 */
[----:B------:R-:W4:Y:S01]  /*1460*/  LDC R65, c[0x0][0x658] ;  /* 0x00019600ff417b82 */ /* 0x000f220000000800 */
[--C-:B------:R-:W-:Y:S01]  /*1470*/  SHF.R.S32.HI R60, RZ, 0x2, R3.reuse ;  /* 0x00000002ff3c7819 */ /* 0x100fe20000011403 */
[----:B------:R-:W-:Y:S01]  /*1480*/  UISETP.NE.AND UP0, UPT, UR5, URZ, UPT ;  /* 0x0000003f0500728c */ /* 0x000fe2000bf05270 */
[----:B------:R-:W-:Y:S01]  /*1490*/  SHF.R.S32.HI R3, RZ, 0x1f, R3 ;  /* 0x0000001fff037819 */ /* 0x000fe20000011403 */
[----:B------:R-:W-:Y:S01]  /*14a0*/  IMAD.IADD R4, R5, 0x1, -R4 ;  /* 0x0000000105047824 */ /* 0x000fe200078e0a04 */
[----:B------:R-:W-:Y:S01]  /*14b0*/  ULDC UR8, c[0x0][0x284] ;  /* 0x0000a10000087ab9 */ /* 0x000fe20000000800 */
[----:B------:R-:W-:Y:S01]  /*14c0*/  IMAD.MOV.U32 R8, RZ, RZ, -0x1 ;  /* 0xffffffffff087424 */ /* 0x000fe200078e00ff */
[----:B------:R-:W-:Y:S01]  /*14d0*/  LEA.HI R3, R3, R60, RZ, 0x3 ;  /* 0x0000003c03037211 */ /* 0x000fe200078f18ff */
[----:B------:R-:W2:Y:S01]  /*14e0*/  LDC.64 R6, c[0x0][0x5c8] ;  /* 0x00017200ff067b82 */ /* 0x000ea20000000a00 */
[----:B------:R-:W-:Y:S01]  /*14f0*/  USEL UR7, URZ, 0x1, UP0 ;  /* 0x000000013f077887 */ /* 0x000fe20008000000 */
[----:B0-----:R-:W-:Y:S01]  /*1500*/  IMAD.MOV.U32 R10, RZ, RZ, 0x1 ;  /* 0x00000001ff0a7424 */ /* 0x001fe200078e00ff */
[----:B------:R-:W-:Y:S01]  /*1510*/  LOP3.LUT R3, R3, 0xfffffff8, RZ, 0xc0, !PT ;  /* 0xfffffff803037812 */ /* 0x000fe200078ec0ff */
[----:B------:R-:W-:Y:S01]  /*1520*/  IMAD.SHL.U32 R62, R4, 0x2, RZ ;  /* 0x00000002043e7824 */ /* 0x000fe200078e00ff */
[----:B------:R-:W-:Y:S01]  /*1530*/  LOP3.LUT R74, R23, 0x1, RZ, 0xfc, !PT ;  /* 0x00000001174a7812 */ /* 0x000fe200078efcff */
[----:B------:R-:W-:Y:S01]  /*1540*/  USHF.L.U32 UR39, UR37, 0x1, URZ ;  /* 0x0000000125277899 */ /* 0x000fe2000800063f */
[----:B------:R-:W-:Y:S01]  /*1550*/  IMAD.U32 R75, RZ, RZ, UR7 ;  /* 0x00000007ff4b7e24 */ /* 0x000fe2000f8e00ff */
[----:B------:R-:W0:Y:S01]  /*1560*/  LDC R67, c[0x0][0x288] ;  /* 0x0000a200ff437b82 */ /* 0x000e220000000800 */
[----:B-1----:R-:W-:Y:S01]  /*1570*/  ULEA UR40, UR4, UR40, 0x18 ;  /* 0x0000002804287291 */ /* 0x002fe2000f8ec03f */
[----:B------:R-:W-:Y:S01]  /*1580*/  IMAD.IADD R60, R60, 0x1, -R3 ;  /* 0x000000013c3c7824 */ /* 0x000fe200078e0a03 */
[----:B------:R-:W-:Y:S01]  /*1590*/  USHF.L.U32 UR4, UR5, 0x3, URZ ;  /* 0x0000000305047899 */ /* 0x000fe2000800063f */
[----:B------:R-:W-:Y:S01]  /*15a0*/  SHF.R.S32.HI R3, RZ, 0x5, R20 ;  /* 0x00000005ff037819 */ /* 0x000fe20000011414 */
[----:B------:R-:W-:Y:S01]  /*15b0*/  UIADD3 UR5, UR40, 0x100, URZ ;  /* 0x0000010028057890 */ /* 0x000fe2000fffe03f */
[----:B------:R-:W-:Y:S01]  /*15c0*/  SHF.R.S32.HI R63, RZ, 0x1f, R62 ;  /* 0x0000001fff3f7819 */ /* 0x000fe2000001143e */
[----:B------:R-:W-:Y:S01]  /*15d0*/  UIADD3 UR6, UR40, 0x18100, URZ ;  /* 0x0001810028067890 */ /* 0x000fe2000fffe03f */
[----:B------:R-:W1:Y:S01]  /*15e0*/  LDC R68, c[0x0][0x600] ;  /* 0x00018000ff447b82 */ /* 0x000e620000000800 */
[--C-:B------:R-:W-:Y:S01]  /*15f0*/  SHF.R.S32.HI R61, RZ, 0x1f, R60.reuse ;  /* 0x0000001fff3d7819 */ /* 0x100fe2000001143c */
[----:B------:R-:W-:Y:S01]  /*1600*/  USHF.R.U32.HI UR5, URZ, 0x4, UR5 ;  /* 0x000000043f057899 */ /* 0x000fe20008011605 */
[C-C-:B------:R-:W-:Y:S01]  /*1610*/  IMAD R70, R3.reuse, -0x10, -R60.reuse ;  /* 0xfffffff003467824 */ /* 0x140fe200078e0a3c */
[----:B------:R-:W-:Y:S01]  /*1620*/  USHF.R.U32.HI UR6, URZ, 0x4, UR6 ;  /* 0x000000043f067899 */ /* 0x000fe20008011606 */
[-C--:B----4-:R-:W-:Y:S01]  /*1630*/  SHF.L.U32 R8, R8, R65.reuse, RZ ;  /* 0x0000004108087219 */ /* 0x090fe200000006ff */
[----:B------:R-:W-:Y:S01]  /*1640*/  UIADD3 UR41, UR40, 0x40, URZ ;  /* 0x0000004028297890 */ /* 0x000fe2000fffe03f */
[----:B------:R-:W-:Y:S01]  /*1650*/  IMAD.WIDE R60, R3, 0x10, R60 ;  /* 0x00000010033c7825 */ /* 0x000fe200078e023c */
[----:B------:R-:W-:Y:S01]  /*1660*/  ULOP3.LUT UR4, UR4, 0x8, URZ, 0xc0, !UPT ;  /* 0x0000000804047892 */ /* 0x000fe2000f8ec03f */
[----:B------:R-:W-:Y:S01]  /*1670*/  SHF.L.U32 R65, R10, R65, RZ ;  /* 0x000000410a417219 */ /* 0x000fe200000006ff */
[----:B------:R-:W-:Y:S01]  /*1680*/  ULOP3.LUT UR5, UR5, 0x3fff, URZ, 0xc0, !UPT ;  /* 0x00003fff05057892 */ /* 0x000fe2000f8ec03f */
[C---:B--2---:R-:W-:Y:S01]  /*1690*/  SHF.L.U64.HI R64, R6.reuse, 0x3, R7 ;  /* 0x0000000306407819 */ /* 0x044fe20000010207 */
[----:B------:R-:W-:Y:S01]  /*16a0*/  ULOP3.LUT UR6, UR6, 0x3fff, URZ, 0xc0, !UPT ;  /* 0x00003fff06067892 */ /* 0x000fe2000f8ec03f */
[----:B------:R-:W-:Y:S01]  /*16b0*/  IMAD.SHL.U32 R59, R6, 0x8, RZ ;  /* 0x00000008063b7824 */ /* 0x000fe200078e00ff */
[----:B------:R-:W-:Y:S01]  /*16c0*/  LOP3.LUT R69, RZ, R8, RZ, 0x33, !PT ;  /* 0x00000008ff457212 */ /* 0x000fe200078e33ff */
[----:B------:R-:W-:Y:S01]  /*16d0*/  VIADD R70, R70, UR8 ;  /* 0x0000000846467c36 */ /* 0x000fe20008000000 */
[----:B------:R-:W-:Y:S01]  /*16e0*/  UIADD3 UR42, -UR42, UR37, URZ ;  /* 0x000000252a2a7290 */ /* 0x000fe2000fffe13f */
[----:B0-----:R-:W-:Y:S01]  /*16f0*/  IMAD R67, R4, -0x2, R67 ;  /* 0xfffffffe04437824 */ /* 0x001fe200078e0243 */
[----:B------:R-:W-:-:S02]  /*1700*/  ULEA UR43, UR43, UR41, 0x3 ;  /* 0x000000292b2b7291 */ /* 0x000fc4000f8e183f */
[----:B------:R-:W-:Y:S02]  /*1710*/  ULOP3.LUT UR44, UR4, 0x8, URZ, 0x3c, !UPT ;  /* 0x00000008042c7892 */ /* 0x000fe4000f8e3c3f */
[----:B------:R-:W-:Y:S01]  /*1720*/  ULOP3.LUT UR45, UR4, 0x18, URZ, 0x3c, !UPT ;  /* 0x00000018042d7892 */ /* 0x000fe2000f8e3c3f */
[----:B-1----:R-:W-:Y:S01]  /*1730*/  VIADD R68, R68, 0xffffffff ;  /* 0xffffffff44447836 */ /* 0x002fe20000000000 */
[----:B------:R-:W-:Y:S02]  /*1740*/  ULOP3.LUT UR46, UR5, 0x10000, URZ, 0xfc, !UPT ;  /* 0x00010000052e7892 */ /* 0x000fe4000f8efc3f */
[----:B------:R-:W-:Y:S01]  /*1750*/  ULOP3.LUT UR47, UR6, 0x10000, URZ, 0xfc, !UPT ;  /* 0x00010000062f7892 */ /* 0x000fe2000f8efc3f */
[----:B---3--:R-:W-:-:S11]  /*1760*/  SHF.L.U64.HI R66, R12, 0x1, R0 ;  /* 0x000000010c427819 */ /* 0x008fd60000010200 */
.L_x_102:
[----:B------:R-:W-:-:S04]  /*1770*/  SHF.L.U32 R0, R75, 0x1f, RZ ;  /* 0x0000001f4b007819 */ /* 0x000fc800000006ff */
[----:B------:R-:W0:Y:S02]  /*1780*/  SYNCS.PHASECHK.TRANS64.TRYWAIT P0, [UR43+-0x8], R0 ;  /* 0xfffff800ff0075a7 */ /* 0x000e24000800016b */
[----:B01--4-:R-:W-:Y:S05]  /*1790*/  @!P0 BRA `(.L_x_19) ;  /* 0x0000004c00ec8947 */ /* 0x013fea0003800000 */
.L_x_123:
[----:B------:R-:W-:Y:S02]  /*17a0*/  ULDC UR4, c[0x0][0x28c] ;  /* 0x0000a30000047ab9 */ /* 0x000fe40000000800 */
[----:B------:R-:W-:-:S13]  /*17b0*/  ISETP.LT.AND P0, PT, RZ, UR4, PT ;  /* 0x00000004ff007c0c */ /* 0x000fda000bf01270 */
[----:B------:R-:W-:Y:S05]  /*17c0*/  @P0 BRA `(.L_x_20) ;  /* 0x0000000000400947 */ /* 0x000fea0003800000 */
[----:B0-----:R-:W-:Y:S01]  /*17d0*/  MOV R0, 0x0 ;  /* 0x0000000000007802 */ /* 0x001fe20000000f00 */
[----:B------:R-:W-:Y:S01]  /*17e0*/  ULDC.64 UR4, c[0x4][0x68] ;  /* 0x01001a0000047ab9 */ /* 0x000fe20000000a00 */
[----:B------:R-:W-:Y:S01]  /*17f0*/  ULDC.64 UR6, c[0x4][0x8] ;  /* 0x0100020000067ab9 */ /* 0x000fe20000000a00 */
[----:B------:R-:W-:Y:S01]  /*1800*/  IMAD.U32 R4, RZ, RZ, UR4 ;  /* 0x00000004ff047e24 */ /* 0x000fe2000f8e00ff */
[----:B------:R0:W1:Y:S01]  /*1810*/  LDC.64 R14, c[0x4][R0] ;  /* 0x01000000000e7b82 */ /* 0x0000620000000a00 */
[----:B------:R-:W-:Y:S01]  /*1820*/  IMAD.U32 R5, RZ, RZ, UR5 ;  /* 0x00000005ff057e24 */ /* 0x000fe2000f8e00ff */
[----:B------:R-:W-:Y:S01]  /*1830*/  ULDC.64 UR4, c[0x4][0x70] ;  /* 0x01001c0000047ab9 */ /* 0x000fe20000000a00 */
[----:B------:R-:W-:Y:S02]  /*1840*/  IMAD.U32 R10, RZ, RZ, UR6 ;  /* 0x00000006ff0a7e24 */ /* 0x000fe4000f8e00ff */
[----:B------:R-:W-:Y:S02]  /*1850*/  IMAD.U32 R6, RZ, RZ, UR4 ;  /* 0x00000004ff067e24 */ /* 0x000fe4000f8e00ff */
[----:B------:R-:W-:-:S02]  /*1860*/  IMAD.U32 R7, RZ, RZ, UR5 ;  /* 0x00000005ff077e24 */ /* 0x000fc4000f8e00ff */
[----:B------:R-:W-:Y:S02]  /*1870*/  IMAD.U32 R11, RZ, RZ, UR7 ;  /* 0x00000007ff0b7e24 */ /* 0x000fe4000f8e00ff */
[----:B------:R-:W-:Y:S02]  /*1880*/  IMAD.MOV.U32 R8, RZ, RZ, 0x1e1 ;  /* 0x000001e1ff087424 */ /* 0x000fe400078e00ff */
[----:B------:R-:W-:Y:S02]  /*1890*/  IMAD.MOV.U32 R12, RZ, RZ, 0x1 ;  /* 0x00000001ff0c7424 */ /* 0x000fe400078e00ff */
[----:B0-----:R-:W-:-:S07]  /*18a0*/  IMAD.MOV.U32 R13, RZ, RZ, RZ ;  /* 0x000000ffff0d7224 */ /* 0x001fce00078e00ff */
[----:B------:R-:W-:-:S07]  /*18b0*/  LEPC R20, `(.L_x_20) ;  /* 0x000000001014794e */ /* 0x000fce0000000000 */
[----:B-1---5:R-:W-:Y:S05]  /*18c0*/  CALL.ABS.NOINC R14 ;  /* 0x000000000e007343 */ /* 0x022fea0003c00000 */
.L_x_20:
[----:B------:R-:W-:-:S13]  /*18d0*/  ISETP.NE.AND P0, PT, R74, 0x3, PT ;  /* 0x000000034a00780c */ /* 0x000fda0003f05270 */
[----:B------:R-:W-:Y:S05]  /*18e0*/  @!P0 BRA `(.L_x_21) ;  /* 0x0000000000048947 */ /* 0x000fea0003800000 */
[----:B------:R-:W-:Y:S01]  /*18f0*/  BPT.TRAP 0x1 ;  /* 0x000000040000795c */ /* 0x000fe20000300000 */
.L_x_21:
[----:B0-----:R-:W-:Y:S02]  /*1900*/  IMAD.U32 R3, RZ, RZ, UR36 ;  /* 0x00000024ff037e24 */ /* 0x001fe4000f8e00ff */
[----:B------:R-:W-:-:S03]  /*1910*/  IMAD.U32 R0, RZ, RZ, UR38 ;  /* 0x00000026ff007e24 */ /* 0x000fc6000f8e00ff */
[----:B------:R-:W-:Y:S02]  /*1920*/  LEA R3, R3, UR40, 0x3 ;  /* 0x0000002803037c11 */ /* 0x000fe4000f8e18ff */
[----:B------:R-:W-:-:S04]  /*1930*/  SHF.L.U32 R0, R0, 0x1f, RZ ;  /* 0x0000001f00007819 */ /* 0x000fc800000006ff */
[----:B------:R0:W1:Y:S01]  /*1940*/  SYNCS.PHASECHK.TRANS64.TRYWAIT P1, [R3+URZ], R0 ;  /* 0x00000000030075a7 */ /* 0x000062000802017f */
[----:B------:R-:W-:Y:S05]  /*1950*/  @!P0 BRA `(.L_x_22) ;  /* 0x0000000000048947 */ /* 0x000fea0003800000 */
[----:B------:R-:W-:Y:S01]  /*1960*/  BPT.TRAP 0x1 ;  /* 0x000000040000795c */ /* 0x000fe20000300000 */
.L_x_22:
[----:B-1----:R-:W-:Y:S05]  /*1970*/  @P1 BRA `(.L_x_23) ;  /* 0x0000000000081947 */ /* 0x002fea0003800000 */
[----:B------:R-:W1:Y:S02]  /*1980*/  SYNCS.PHASECHK.TRANS64.TRYWAIT P1, [R3+URZ], R0 ;  /* 0x00000000030075a7 */ /* 0x000e64000802017f */
[----:B-1----:R-:W-:Y:S05]  /*1990*/  @!P1 BRA `(.L_x_24) ;  /* 0x0000004c00849947 */ /* 0x002fea0003800000 */
.L_x_23:
[----:B------:R-:W-:Y:S05]  /*19a0*/  WARPSYNC.ALL ;  /* 0x0000000000007948 */ /* 0x000fea0003800000 */
[----:B------:R-:W-:Y:S01]  /*19b0*/  ULEA UR9, UR36, UR46, 0xb ;  /* 0x0000002e24097291 */ /* 0x000fe2000f8e583f */
[----:B------:R-:W-:Y:S01]  /*19c0*/  WARPGROUP.ARRIVE ;  /* 0x00000000000079c5 */ /* 0x000fe20000000000 */
[----:B------:R-:W-:Y:S01]  /*19d0*/  ULEA UR8, UR36, UR47, 0xb ;  /* 0x0000002f24087291 */ /* 0x000fe2000f8e583f */
[----:B01----:R-:W-:Y:S01]  /*19e0*/  IMAD.U32 R0, RZ, RZ, UR42 ;  /* 0x0000002aff007e24 */ /* 0x003fe2000f8e00ff */
[----:B------:R-:W-:Y:S01]  /*19f0*/  UMOV UR5, 0x40000040 ;  /* 0x4000004000057882 */ /* 0x000fe20000000000 */
[----:B------:R-:W-:-:S02]  /*1a00*/  UMOV UR7, 0x40000040 ;  /* 0x4000004000077882 */ /* 0x000fc40000000000 */
[----:B------:R-:W-:Y:S01]  /*1a10*/  UMOV UR4, UR9 ;  /* 0x0000000900047c82 */ /* 0x000fe20008000000 */
[----:B------:R-:W-:Y:S01]  /*1a20*/  ISETP.GE.AND P1, PT, R0, 0x1, PT ;  /* 0x000000010000780c */ /* 0x000fe20003f26270 */
[----:B------:R-:W-:Y:S02]  /*1a30*/  UMOV UR6, UR8 ;  /* 0x0000000800067c82 */ /* 0x000fe40008000000 */
[----:B------:R-:W-:Y:S01]  /*1a40*/  HGMMA.64x64x8.F32.TF32 R24, gdesc[UR4], RZ, !UPT, gsb0 ;  /* 0x04e00000041879f0 */ /* 0x000fe2000c0028ff */
[----:B------:R-:W-:Y:S02]  /*1a50*/  UIADD3 UR4, UR9, 0x2, URZ ;  /* 0x0000000209047890 */ /* 0x000fe4000fffe03f */
[----:B------:R-:W-:Y:S01]  /*1a60*/  UIADD3 UR6, UR8, 0x2, URZ ;  /* 0x0000000208067890 */ /* 0x000fe2000fffe03f */
[----:B------:R-:W-:Y:S01]  /*1a70*/  UMOV UR5, 0x40000040 ;  /* 0x4000004000057882 */ /* 0x000fe20000000000 */
[----:B------:R-:W-:Y:S01]  /*1a80*/  UMOV UR7, 0x40000040 ;  /* 0x4000004000077882 */ /* 0x000fe20000000000 */
[----:B------:R-:W-:-:S02]  /*1a90*/  WARPGROUP.DEPBAR.LE gsb0, 0x0 ;  /* 0x00008000000079c5 */ /* 0x000fc40000010000 */
[----:B------:R-:W-:-:S06]  /*1aa0*/  WARPGROUP.ARRIVE ;  /* 0x00000000000079c5 */ /* 0x000fcc0000000000 */
[----:B------:R-:W-:Y:S01]  /*1ab0*/  HGMMA.64x64x8.F32.TF32 R24, gdesc[UR4], R24, gsb0 ;  /* 0x04e00000041879f0 */ /* 0x000fe20008002818 */
[----:B------:R-:W-:Y:S02]  /*1ac0*/  UIADD3 UR4, UR9, 0x4, URZ ;  /* 0x0000000409047890 */ /* 0x000fe4000fffe03f */
[----:B------:R-:W-:Y:S01]  /*1ad0*/  UIADD3 UR6, UR8, 0x4, URZ ;  /* 0x0000000408067890 */ /* 0x000fe2000fffe03f */
[----:B------:R-:W-:Y:S01]  /*1ae0*/  UMOV UR5, 0x40000040 ;  /* 0x4000004000057882 */ /* 0x000fe20000000000 */
[----:B------:R-:W-:Y:S01]  /*1af0*/  UMOV UR7, 0x40000040 ;  /* 0x4000004000077882 */ /* 0x000fe20000000000 */
[----:B------:R-:W-:Y:S02]  /*1b00*/  WARPGROUP.DEPBAR.LE gsb0, 0x0 ;  /* 0x00008000000079c5 */ /* 0x000fe40000010000 */
        /* <DEDUP_REMOVED lines=92> */
[----:B------:R-:W-:Y:S03]  /*20d0*/  HGMMA.64x64x8.F32.TF32 R24, gdesc[UR4], R24, gsb0 ;  /* 0x04e00000041879f0 */ /* 0x000fe60008002818 */
[----:B------:R-:W-:Y:S02]  /*20e0*/  WARPGROUP.DEPBAR.LE gsb0, 0x0 ;  /* 0x00008000000079c5 */ /* 0x000fe40000010000 */
[----:B------:R-:W-:Y:S05]  /*20f0*/  @!P1 BRA `(.L_x_25) ;  /* 0x0000000800649947 */ /* 0x000fea0003800000 */
[----:B------:R-:W-:Y:S01]  /*2100*/  UIADD3 UR4, UR36, 0x1, URZ ;  /* 0x0000000124047890 */ /* 0x000fe2000fffe03f */
[----:B------:R-:W-:Y:S02]  /*2110*/  IMAD.U32 R0, RZ, RZ, UR42 ;  /* 0x0000002aff007e24 */ /* 0x000fe4000f8e00ff */
[----:B------:R-:W-:Y:S01]  /*2120*/  IMAD.U32 R3, RZ, RZ, UR36 ;  /* 0x00000024ff037e24 */ /* 0x000fe2000f8e00ff */
[----:B------:R-:W-:-:S04]  /*2130*/  UISETP.NE.AND UP0, UPT, UR4, 0x3, UPT ;  /* 0x000000030400788c */ /* 0x000fc8000bf05270 */
[----:B------:R-:W-:Y:S02]  /*2140*/  USEL UR5, URZ, 0x1, UP0 ;  /* 0x000000013f057887 */ /* 0x000fe40008000000 */
[----:B------:R-:W-:Y:S02]  /*2150*/  USEL UR4, UR4, URZ, UP0 ;  /* 0x0000003f04047287 */ /* 0x000fe40008000000 */
[----:B------:R-:W-:-:S06]  /*2160*/  ULOP3.LUT UR5, UR38, UR5, URZ, 0x3c, !UPT ;  /* 0x0000000526057292 */ /* 0x000fcc000f8e3c3f */
[----:B------:R-:W-:-:S07]  /*2170*/  IMAD.U32 R6, RZ, RZ, UR5 ;  /* 0x00000005ff067e24 */ /* 0x000fce000f8e00ff */
.L_x_32:
[----:B------:R-:W-:Y:S05]  /*2180*/  @!P0 BRA `(.L_x_26) ;  /* 0x0000000000048947 */ /* 0x000fea0003800000 */
[----:B------:R-:W-:Y:S01]  /*2190*/  BPT.TRAP 0x1 ;  /* 0x000000040000795c */ /* 0x000fe20000300000 */
.L_x_26:
[----:B------:R-:W-:Y:S01]  /*21a0*/  ULEA UR5, UR4, UR40, 0x3 ;  /* 0x0000002804057291 */ /* 0x000fe2000f8e183f */
[----:B------:R-:W-:-:S08]  /*21b0*/  SHF.L.U32 R4, R6, 0x1f, RZ ;  /* 0x0000001f06047819 */ /* 0x000fd000000006ff */
[----:B------:R0:W1:Y:S01]  /*21c0*/  SYNCS.PHASECHK.TRANS64.TRYWAIT P1, [UR5], R4 ;  /* 0x00000004ff0075a7 */ /* 0x0000620008020145 */
[----:B------:R-:W-:Y:S05]  /*21d0*/  @!P0 BRA `(.L_x_27) ;  /* 0x0000000000048947 */ /* 0x000fea0003800000 */
[----:B------:R-:W-:Y:S01]  /*21e0*/  BPT.TRAP 0x1 ;  /* 0x000000040000795c */ /* 0x000fe20000300000 */
.L_x_27:
[----:B-1----:R-:W-:Y:S05]  /*21f0*/  @P1 BRA `(.L_x_28) ;  /* 0x0000000000081947 */ /* 0x002fea0003800000 */
[----:B------:R-:W1:Y:S02]  /*2200*/  SYNCS.PHASECHK.TRANS64.TRYWAIT P1, [UR5], R4 ;  /* 0x00000004ff0075a7 */ /* 0x000e640008020145 */
[----:B-1----:R-:W-:Y:S05]  /*2210*/  @!P1 BRA `(.L_x_29) ;  /* 0x0000004400789947 */ /* 0x002fea0003800000 */
.L_x_28:
[----:B------:R-:W-:Y:S01]  /*2220*/  ULEA UR5, UR4, UR47, 0xb ;  /* 0x0000002f04057291 */ /* 0x000fe2000f8e583f */
[----:B------:R-:W-:Y:S01]  /*2230*/  WARPGROUP.ARRIVE ;  /* 0x00000000000079c5 */ /* 0x000fe20000000000 */
[----:B------:R-:W-:Y:S01]  /*2240*/  ULEA UR6, UR4, UR46, 0xb ;  /* 0x0000002e04067291 */ /* 0x000fe2000f8e583f */
[----:B------:R-:W-:Y:S01]  /*2250*/  UMOV UR11, 0x40000040 ;  /* 0x40000040000b7882 */ /* 0x000fe20000000000 */
[----:B------:R-:W-:-:S03]  /*2260*/  UMOV UR9, 0x40000040 ;  /* 0x4000004000097882 */ /* 0x000fc60000000000 */
[----:B------:R-:W-:Y:S02]  /*2270*/  UMOV UR10, UR5 ;  /* 0x00000005000a7c82 */ /* 0x000fe40008000000 */
[----:B------:R-:W-:Y:S02]  /*2280*/  UMOV UR8, UR6 ;  /* 0x0000000600087c82 */ /* 0x000fe40008000000 */
[----:B------:R-:W-:Y:S01]  /*2290*/  HGMMA.64x64x8.F32.TF32 R24, gdesc[UR8], R24, gsb0 ;  /* 0x04e00000081879f0 */ /* 0x000fe20008002818 */
        /* <DEDUP_REMOVED lines=107> */
[----:B------:R-:W-:Y:S01]  /*2950*/  BPT.TRAP 0x1 ;  /* 0x000000040000795c */ /* 0x000fe20000300000 */
.L_x_30:
[----:B------:R-:W-:-:S13]  /*2960*/  ISETP.NE.AND P1, PT, R71, RZ, PT ;  /* 0x000000ff4700720c */ /* 0x000fda0003f25270 */
[----:B01----:R-:W-:-:S05]  /*2970*/  @P1 LEA R4, R3, UR40, 0x3 ;  /* 0x0000002803041c11 */ /* 0x003fca000f8e18ff */
[----:B------:R-:W-:-:S05]  /*2980*/  @P1 VIADD R5, R4, 0x18 ;  /* 0x0000001804051836 */ /* 0x000fca0000000000 */
[----:B------:R-:W-:-:S04]  /*2990*/  @P1 PRMT R5, R56, 0x654, R5 ;  /* 0x0000065438051816 */ /* 0x000fc80000000005 */
[----:B------:R0:W-:Y:S01]  /*29a0*/  @P1 SYNCS.ARRIVE.TRANS64.RED.A1T0 RZ, [R5+URZ], RZ ;  /* 0x000000ff05ff19a7 */ /* 0x0001e2000810043f */
[----:B------:R-:W-:-:S13]  /*29b0*/  ISETP.GT.U32.AND P1, PT, R23, 0x1, PT ;  /* 0x000000011700780c */ /* 0x000fda0003f24070 */
[----:B0-----:R-:W-:Y:S05]  /*29c0*/  @P1 BRA `(.L_x_31) ;  /* 0x0000000000041947 */ /* 0x001fea0003800000 */
[----:B------:R-:W-:Y:S01]  /*29d0*/  BPT.TRAP 0x1 ;  /* 0x000000040000795c */ /* 0x000fe20000300000 */
.L_x_31:
[----:B------:R-:W-:Y:S01]  /*29e0*/  UIADD3 UR4, UR4, 0x1, URZ ;  /* 0x0000000104047890 */ /* 0x000fe2000fffe03f */
[C---:B------:R-:W-:Y:S01]  /*29f0*/  ISETP.GT.AND P2, PT, R0.reuse, 0x1, PT ;  /* 0x000000010000780c */ /* 0x040fe20003f44270 */
[----:B------:R-:W-:Y:S02]  /*2a00*/  VIADD R3, R3, 0x1 ;  /* 0x0000000103037836 */ /* 0x000fe40000000000 */
[----:B------:R-:W-:Y:S01]  /*2a10*/  UISETP.NE.AND UP0, UPT, UR4, 0x3, UPT ;  /* 0x000000030400788c */ /* 0x000fe2000bf05270 */
[----:B------:R-:W-:Y:S02]  /*2a20*/  VIADD R0, R0, 0xffffffff ;  /* 0xffffffff00007836 */ /* 0x000fe40000000000 */
[C---:B------:R-:W-:Y:S01]  /*2a30*/  ISETP.NE.AND P1, PT, R3.reuse, 0x3, PT ;  /* 0x000000030300780c */ /* 0x040fe20003f25270 */
[----:B------:R-:W-:Y:S02]  /*2a40*/  USEL UR5, URZ, 0x1, UP0 ;  /* 0x000000013f057887 */ /* 0x000fe40008000000 */
[----:B------:R-:W-:Y:S01]  /*2a50*/  USEL UR4, UR4, URZ, UP0 ;  /* 0x0000003f04047287 */ /* 0x000fe20008000000 */
[----:B------:R-:W-:-:S03]  /*2a60*/  SEL R3, R3, RZ, P1 ;  /* 0x000000ff03037207 */ /* 0x000fc60000800000 */
[----:B------:R-:W-:Y:S01]  /*2a70*/  LOP3.LUT R6, R6, UR5, RZ, 0x3c, !PT ;  /* 0x0000000506067c12 */ /* 0x000fe2000f8e3cff */
[----:B------:R-:W-:Y:S07]  /*2a80*/  @P2 BRA `(.L_x_32) ;  /* 0xfffffff400bc2947 */ /* 0x000fee000383ffff */
.L_x_25:
[----:B------:R-:W0:Y:S01]  /*2a90*/  LDC R0, c[0x0][0x28c] ;  /* 0x0000a300ff007b82 */ /* 0x000e220000000800 */
[----:B------:R-:W-:-:S04]  /*2aa0*/  IMAD.U32 R3, RZ, RZ, UR44 ;  /* 0x0000002cff037e24 */ /* 0x000fc8000f8e00ff */
[----:B------:R1:W-:Y:S01]  /*2ab0*/  SYNCS.ARRIVE.TRANS64.A1T0 RZ, [R3+UR41], RZ ;  /* 0x000000ff03ff79a7 */ /* 0x0003e20008100029 */
[----:B0-----:R-:W-:-:S13]  /*2ac0*/  ISETP.GE.AND P1, PT, R0, 0x1, PT ;  /* 0x000000010000780c */ /* 0x001fda0003f26270 */
[----:B-1----:R-:W-:Y:S05]  /*2ad0*/  @!P1 BRA `(.L_x_33) ;  /* 0x0000000000449947 */ /* 0x002fea0003800000 */
[----:B------:R-:W-:Y:S05]  /*2ae0*/  @!P0 BRA `(.L_x_34) ;  /* 0x0000000000048947 */ /* 0x000fea0003800000 */
[----:B------:R-:W-:Y:S01]  /*2af0*/  BPT.TRAP 0x1 ;  /* 0x000000040000795c */ /* 0x000fe20000300000 */
.L_x_34:
[----:B------:R-:W-:-:S13]  /*2b00*/  ISETP.NE.AND P0, PT, R71, RZ, PT ;  /* 0x000000ff4700720c */ /* 0x000fda0003f05270 */
[----:B------:R-:W-:-:S05]  /*2b10*/  VOTEU.ANY UP0, P0 ;  /* 0x00000000003f7886 */ /* 0x000fca0000000100 */
[----:B------:R-:W-:-:S06]  /*2b20*/  @UP0 UIADD3 UR4, UR36, UR42, URZ ;  /* 0x0000002a24040290 */ /* 0x000fcc000fffe03f */
[----:B------:R-:W-:Y:S02]  /*2b30*/  IMAD.U32 R4, RZ, RZ, UR4 ;  /* 0x00000004ff047e24 */ /* 0x000fe4000f8e00ff */
[----:B------:R-:W-:Y:S02]  /*2b40*/  IMAD.U32 R3, RZ, RZ, UR4 ;  /* 0x00000004ff037e24 */ /* 0x000fe4000f8e00ff */
[----:B------:R-:W-:-:S05]  /*2b50*/  @P0 IMAD.WIDE.U32 R4, R4, -0x55555555, RZ ;  /* 0xaaaaaaab04040825 */ /* 0x000fca00078e00ff */
[----:B------:R-:W-:-:S05]  /*2b60*/  @P0 SHF.R.U32.HI R0, RZ, 0x1, R5 ;  /* 0x00000001ff000819 */ /* 0x000fca0000011605 */
[----:B------:R-:W-:-:S05]  /*2b70*/  @P0 IMAD R0, R0, -0x3, R3 ;  /* 0xfffffffd00000824 */ /* 0x000fca00078e0203 */
[----:B------:R-:W-:-:S05]  /*2b80*/  @P0 LEA R0, R0, UR40, 0x3 ;  /* 0x0000002800000c11 */ /* 0x000fca000f8e18ff */
[----:B------:R-:W-:-:S05]  /*2b90*/  @P0 VIADD R3, R0, 0x18 ;  /* 0x0000001800030836 */ /* 0x000fca0000000000 */
[----:B------:R-:W-:-:S04]  /*2ba0*/  @P0 PRMT R3, R56, 0x654, R3 ;  /* 0x0000065438030816 */ /* 0x000fc80000000003 */
[----:B------:R0:W-:Y:S01]  /*2bb0*/  @P0 SYNCS.ARRIVE.TRANS64.RED.A1T0 RZ, [R3+URZ], RZ ;  /* 0x000000ff03ff09a7 */ /* 0x0001e2000810043f */
[----:B------:R-:W-:-:S13]  /*2bc0*/  ISETP.GT.U32.AND P0, PT, R23, 0x1, PT ;  /* 0x000000011700780c */ /* 0x000fda0003f04070 */
[----:B0-----:R-:W-:Y:S05]  /*2bd0*/  @P0 BRA `(.L_x_33) ;  /* 0x0000000000040947 */ /* 0x001fea0003800000 */
[----:B------:R-:W-:Y:S01]  /*2be0*/  BPT.TRAP 0x1 ;  /* 0x000000040000795c */ /* 0x000fe20000300000 */
.L_x_33:
[----:B------:R-:W-:Y:S01]  /*2bf0*/  SHF.L.U32 R0, R75, 0x1f, RZ ;  /* 0x0000001f4b007819 */ /* 0x000fe200000006ff */
[----:B------:R-:W-:Y:S01]  /*2c00*/  UIADD3 UR36, UR36, UR39, URZ ;  /* 0x0000002724247290 */ /* 0x000fe2000fffe03f */
[----:B------:R-:W-:Y:S01]  /*2c10*/  SHF.R.S32.HI R11, RZ, 0x1f, R19 ;  /* 0x0000001fff0b7819 */ /* 0x000fe20000011413 */
[----:B------:R-:W-:Y:S01]  /*2c20*/  UISETP.GE.U32.AND UP1, UPT, UR39, 0x3, UPT ;  /* 0x000000032700788c */ /* 0x000fe2000bf26070 */
[----:B------:R-:W0:Y:S01]  /*2c30*/  SYNCS.PHASECHK.TRANS64.TRYWAIT P0, [UR43+0x8], R0 ;  /* 0x00000800ff0075a7 */ /* 0x000e22000800016b */
[----:B------:R-:W-:-:S04]  /*2c40*/  UISETP.GT.U32.AND UP0, UPT, UR36, 0x2, UPT ;  /* 0x000000022400788c */ /* 0x000fc8000bf04070 */
[----:B------:R-:W-:-:S04]  /*2c50*/  UISETP.LT.U32.AND UP0, UPT, UR39, 0x3, UP0 ;  /* 0x000000032700788c */ /* 0x000fc80008701070 */
[----:B------:R-:W-:Y:S02]  /*2c60*/  USEL UR6, URZ, 0x1, !UP0 ;  /* 0x000000013f067887 */ /* 0x000fe4000c000000 */
[----:B------:R-:W-:Y:S02]  /*2c70*/  @UP1 UIMAD.WIDE.U32 UR4, UR36, -0x55555555, URZ ;  /* 0xaaaaaaab240418a5 */ /* 0x000fe4000f8e003f */
[----:B------:R-:W-:Y:S02]  /*2c80*/  ULOP3.LUT UR38, UR38, UR6, URZ, 0x3c, !UPT ;  /* 0x0000000626267292 */ /* 0x000fe4000f8e3c3f */
[----:B------:R-:W-:-:S04]  /*2c90*/  @UP1 USHF.R.U32.HI UR4, URZ, 0x1, UR5 ;  /* 0x000000013f041899 */ /* 0x000fc80008011605 */
[----:B------:R-:W-:Y:S01]  /*2ca0*/  @UP1 ULOP3.LUT UR38, UR38, 0x1, UR4, 0x78, !UPT ;  /* 0x0000000126261892 */ /* 0x000fe2000f8e7804 */
[----:B0-----:R-:W-:Y:S11]  /*2cb0*/  @!P0 BRA `(.L_x_35) ;  /* 0x0000003800e88947 */ /* 0x001ff60003800000 */
.L_x_124:
[----:B0-----:R-:W-:Y:S01]  /*2cc0*/  IMAD.SHL.U32 R3, R22, 0x40, RZ ;  /* 0x0000004016037824 */ /* 0x001fe200078e00ff */
[----:B------:R-:W-:Y:S01]  /*2cd0*/  ULDC UR6, c[0x0][0x284] ;  /* 0x0000a10000067ab9 */ /* 0x000fe20000000800 */
[----:B------:R-:W-:Y:S01]  /*2ce0*/  IMAD.SHL.U32 R12, R18, 0x40, RZ ;  /* 0x00000040120c7824 */ /* 0x000fe200078e00ff */
[----:B------:R-:W-:Y:S01]  /*2cf0*/  ULDC.64 UR4, c[0x0][0x5d0] ;  /* 0x0001740000047ab9 */ /* 0x000fe20000000a00 */
[----:B------:R-:W-:Y:S01]  /*2d00*/  IMAD.WIDE R20, R22, 0x40, R60 ;  /* 0x0000004016147825 */ /* 0x000fe200078e023c */
[----:B------:R-:W-:Y:S01]  /*2d10*/  ISETP.GE.AND P0, PT, R3, UR6, PT ;  /* 0x0000000603007c0c */ /* 0x000fe2000bf06270 */
[----:B------:R-:W-:Y:S01]  /*2d20*/  ULDC UR6, c[0x0][0x288] ;  /* 0x0000a20000067ab9 */ /* 0x000fe20000000800 */
[----:B------:R-:W-:Y:S01]  /*2d30*/  SHF.R.S32.HI R13, RZ, 0x1f, R12 ;  /* 0x0000001fff0d7819 */ /* 0x000fe2000001140c */
[----:B------:R-:W-:Y:S01]  /*2d40*/  IMAD R0, R11, UR4, RZ ;  /* 0x000000040b007c24 */ /* 0x000fe2000f8e02ff */
[----:B------:R-:W-:Y:S01]  /*2d50*/  ISETP.GE.OR P0, PT, R12, UR6, P0 ;  /* 0x000000060c007c0c */ /* 0x000fe20008706670 */
[----:B------:R-:W-:-:S04]  /*2d60*/  IMAD.WIDE.U32 R4, R19, UR4, R62 ;  /* 0x0000000413047c25 */ /* 0x000fc8000f8e003e */
[----:B------:R-:W-:Y:S01]  /*2d70*/  IMAD R7, R19, UR5, R0 ;  /* 0x0000000513077c24 */ /* 0x000fe2000f8e0200 */
[----:B------:R-:W-:Y:S01]  /*2d80*/  IADD3 R4, P1, R12, R4, RZ ;  /* 0x000000040c047210 */ /* 0x000fe20007f3e0ff */
[----:B------:R-:W-:Y:S02]  /*2d90*/  ULDC.64 UR4, c[0x0][0x5c8] ;  /* 0x0001720000047ab9 */ /* 0x000fe40000000a00 */
[----:B------:R-:W-:Y:S01]  /*2da0*/  IMAD R9, R21, UR4, RZ ;  /* 0x0000000415097c24 */ /* 0x000fe2000f8e02ff */
[----:B------:R-:W-:-:S03]  /*2db0*/  IADD3.X R5, R13, R5, R7, P1, !PT ;  /* 0x000000050d057210 */ /* 0x000fc60000ffe407 */
[C---:B------:R-:W-:Y:S02]  /*2dc0*/  IMAD R9, R20.reuse, UR5, R9 ;  /* 0x0000000514097c24 */ /* 0x040fe4000f8e0209 */
[----:B------:R-:W-:Y:S01]  /*2dd0*/  IMAD.WIDE.U32 R72, R20, UR4, R4 ;  /* 0x0000000414487c25 */ /* 0x000fe2000f8e0004 */
[----:B------:R-:W-:Y:S06]  /*2de0*/  @P0 BRA `(.L_x_36) ;  /* 0x0000002000540947 */ /* 0x000fec0003800000 */
[----:B-----5:R-:W-:Y:S01]  /*2df0*/  FSETP.NEU.AND P0, PT, R58, RZ, PT ;  /* 0x000000ff3a00720b */ /* 0x020fe20003f0d000 */
[----:B------:R-:W-:Y:S01]  /*2e00*/  IMAD.IADD R22, R67, 0x1, -R12 ;  /* 0x0000000143167824 */ /* 0x000fe200078e0a0c */
[----:B------:R-:W-:Y:S01]  /*2e10*/  BSSY B0, `(.L_x_36) ;  /* 0x0000212000007945 */ /* 0x000fe20003800000 */
[----:B------:R-:W-:Y:S02]  /*2e20*/  IMAD.IADD R0, R70, 0x1, -R3 ;  /* 0x0000000146007824 */ /* 0x000fe400078e0a03 */
[----:B------:R-:W-:Y:S01]  /*2e30*/  IMAD.IADD R83, R73, 0x1, R9 ;  /* 0x0000000149537824 */ /* 0x000fe200078e0209 */
[----:B------:R-:W-:-:S04]  /*2e40*/  ISETP.GT.AND P3, PT, R22, RZ, PT ;  /* 0x000000ff1600720c */ /* 0x000fc80003f64270 */
[----:B------:R-:W-:-:S03]  /*2e50*/  ISETP.GT.AND P2, PT, R0, RZ, P3 ;  /* 0x000000ff0000720c */ /* 0x000fc60001f44270 */
[----:B------:R-:W-:Y:S10]  /*2e60*/  @!P0 BRA `(.L_x_37) ;  /* 0x0000001400d88947 */ /* 0x000ff40003800000 */
[----:B------:R-:W0:Y:S01]  /*2e70*/  LDC.64 R76, c[0x0][0x5b8] ;  /* 0x00016e00ff4c7b82 */ /* 0x000e220000000a00 */
[----:B------:R-:W-:-:S07]  /*2e80*/  ULDC.64 UR4, c[0x0][0x5c0] ;  /* 0x0001700000047ab9 */ /* 0x000fce0000000a00 */
[----:B------:R-:W1:Y:S08]  /*2e90*/  LDC.64 R78, c[0x0][0x5b0] ;  /* 0x00016c00ff4e7b82 */ /* 0x000e700000000a00 */
[----:B------:R-:W2:Y:S01]  /*2ea0*/  LDC.64 R80, c[0x0][0x5a8] ;  /* 0x00016a00ff507b82 */ /* 0x000ea20000000a00 */
[-C--:B0-----:R-:W-:Y:S02]  /*2eb0*/  IMAD R6, R11, R76.reuse, RZ ;  /* 0x0000004c0b067224 */ /* 0x081fe400078e02ff */
[----:B------:R-:W-:-:S04]  /*2ec0*/  IMAD.WIDE.U32 R4, R19, R76, R62 ;  /* 0x0000004c13047225 */ /* 0x000fc800078e003e */
[----:B------:R-:W-:Y:S01]  /*2ed0*/  IMAD R73, R19, R77, R6 ;  /* 0x0000004d13497224 */ /* 0x000fe200078e0206 */
[----:B------:R-:W-:Y:S01]  /*2ee0*/  IADD3 R8, P0, R12, R4, RZ ;  /* 0x000000040c087210 */ /* 0x000fe20007f1e0ff */
[----:B-1----:R-:W-:-:S03]  /*2ef0*/  IMAD R3, R21, R78, RZ ;  /* 0x0000004e15037224 */ /* 0x002fc600078e02ff */
[----:B------:R-:W-:Y:S01]  /*2f00*/  IADD3.X R9, R13, R5, R73, P0, !PT ;  /* 0x000000050d097210 */ /* 0x000fe200007fe449 */
[C---:B------:R-:W-:Y:S02]  /*2f10*/  IMAD R21, R20.reuse, R79, R3 ;  /* 0x0000004f14157224 */ /* 0x040fe400078e0203 */
[----:B------:R-:W-:-:S04]  /*2f20*/  IMAD.WIDE.U32 R4, R20, R78, R8 ;  /* 0x0000004e14047225 */ /* 0x000fc800078e0008 */
[----:B------:R-:W-:Y:S01]  /*2f30*/  IMAD.IADD R3, R5, 0x1, R21 ;  /* 0x0000000105037824 */ /* 0x000fe200078e0215 */
[----:B--2---:R-:W-:-:S04]  /*2f40*/  LEA R10, P0, R4, R80, 0x2 ;  /* 0x00000050040a7211 */ /* 0x004fc800078010ff */
[----:B------:R-:W-:-:S05]  /*2f50*/  LEA.HI.X R11, R4, R81, R3, 0x2, P0 ;  /* 0x00000051040b7211 */ /* 0x000fca00000f1403 */
[----:B------:R0:W2:Y:S01]  /*2f60*/  @P2 LDG.E.LTC128B R3, desc[UR48][R10.64] ;  /* 0x000000300a032981 */ /* 0x0000a2000c1e1920 */
[----:B------:R-:W-:Y:S01]  /*2f70*/  IMAD.WIDE.U32 R4, R20, R78, R12 ;  /* 0x0000004e14047225 */ /* 0x000fe200078e000c */
[----:B------:R-:W-:Y:S01]  /*2f80*/  LEA R6, P1, R72, UR4, 0x2 ;  /* 0x0000000448067c11 */ /* 0x000fe2000f8210ff */
[----:B------:R-:W-:Y:S01]  /*2f90*/  BSSY B1, `(.L_x_38) ;  /* 0x0000014000017945 */ /* 0x000fe20003800000 */
[----:B------:R-:W-:-:S04]  /*2fa0*/  IADD3 R14, P0, R62, R4, RZ ;  /* 0x000000043e0e7210 */ /* 0x000fc80007f1e0ff */
[----:B------:R-:W-:Y:S01]  /*2fb0*/  IADD3.X R15, R63, R21, R5, P0, !PT ;  /* 0x000000153f0f7210 */ /* 0x000fe200007fe405 */
[----:B0-----:R-:W-:Y:S01]  /*2fc0*/  IMAD.SHL.U32 R10, R78, 0x8, RZ ;  /* 0x000000084e0a7824 */ /* 0x001fe200078e00ff */
[----:B------:R-:W-:Y:S02]  /*2fd0*/  ISETP.GT.AND P0, PT, R22, 0x1, PT ;  /* 0x000000011600780c */ /* 0x000fe40003f04270 */
[----:B------:R-:W-:Y:S01]  /*2fe0*/  SHF.L.U64.HI R11, R78, 0x3, R79 ;  /* 0x000000034e0b7819 */ /* 0x000fe2000001024f */
[----:B------:R-:W-:-:S04]  /*2ff0*/  IMAD.WIDE.U32 R14, R19, R76, R14 ;  /* 0x0000004c130e7225 */ /* 0x000fc800078e000e */
[----:B------:R-:W-:Y:S01]  /*3000*/  IMAD.IADD R5, R73, 0x1, R15 ;  /* 0x0000000149057824 */ /* 0x000fe200078e020f */
[----:B------:R-:W-:Y:S01]  /*3010*/  LEA R4, P4, R14, R80, 0x2 ;  /* 0x000000500e047211 */ /* 0x000fe200078810ff */
[----:B------:R-:W-:-:S03]  /*3020*/  IMAD.WIDE.U32 R10, R20, R78, R10 ;  /* 0x0000004e140a7225 */ /* 0x000fc600078e000a */
[----:B------:R-:W-:Y:S02]  /*3030*/  LEA.HI.X R5, R14, R81, R5, 0x2, P4 ;  /* 0x000000510e057211 */ /* 0x000fe400020f1405 */
[----:B--2---:R-:W-:-:S05]  /*3040*/  LOP3.LUT R7, R3, 0xffffe000, RZ, 0xc0, !PT ;  /* 0xffffe00003077812 */ /* 0x004fca00078ec0ff */
[----:B------:R-:W-:-:S04]  /*3050*/  FMUL R7, R7, R58 ;  /* 0x0000003a07077220 */ /* 0x000fc80000400000 */
[----:B------:R-:W-:Y:S01]  /*3060*/  FFMA R77, R24, R57, R7 ;  /* 0x00000039184d7223 */ /* 0x000fe20000000007 */
[----:B------:R-:W-:Y:S02]  /*3070*/  LEA.HI.X R7, R72, UR5, R83, 0x2, P1 ;  /* 0x0000000548077c11 */ /* 0x000fe400088f1453 */
[----:B------:R-:W-:Y:S02]  /*3080*/  ISETP.GT.AND P1, PT, R0, RZ, P0 ;  /* 0x000000ff0000720c */ /* 0x000fe40000724270 */
[----:B------:R-:W-:-:S05]  /*3090*/  F2FP.TF32.F32.PACK_B R77, R77 ;  /* 0x0000004dff4d723e */ /* 0x000fca00024050ff */
[----:B------:R0:W-:Y:S06]  /*30a0*/  @P2 STG.E desc[UR48][R6.64], R77 ;  /* 0x0000004d06002986 */ /* 0x0001ec000c101930 */
[----:B------:R-:W-:Y:S05]  /*30b0*/  @!P1 BRA `(.L_x_39) ;  /* 0x0000000000049947 */ /* 0x000fea0003800000 */
[----:B------:R1:W5:Y:S02]  /*30c0*/  LDG.E.LTC128B R3, desc[UR48][R4.64+0x4] ;  /* 0x0000043004037981 */ /* 0x000364000c1e1920 */
.L_x_39:
[----:B------:R-:W-:Y:S05]  /*30d0*/  BSYNC B1 ;  /* 0x0000000000017941 */ /* 0x000fea0003800000 */
.L_x_38:
[----:B-----5:R-:W-:Y:S01]  /*30e0*/  LOP3.LUT R15, R3, 0xffffe000, RZ, 0xc0, !PT ;  /* 0xffffe000030f7812 */ /* 0x020fe200078ec0ff */
[----:B------:R-:W-:Y:S01]  /*30f0*/  IMAD.IADD R21, R21, 0x1, R11 ;  /* 0x0000000115157824 */ /* 0x000fe200078e020b */
[----:B------:R-:W-:Y:S02]  /*3100*/  IADD3 R11, P2, R8, R10, RZ ;  /* 0x0000000a080b7210 */ /* 0x000fe40007f5e0ff */
[----:B------:R-:W-:Y:S01]  /*3110*/  ISETP.GT.AND P3, PT, R0, 0x8, P3 ;  /* 0x000000080000780c */ /* 0x000fe20001f64270 */
[----:B------:R-:W-:Y:S02]  /*3120*/  FMUL R8, R15, R58 ;  /* 0x0000003a0f087220 */ /* 0x000fe40000400000 */
[----:B------:R-:W-:Y:S01]  /*3130*/  IMAD.X R18, R21, 0x1, R9, P2 ;  /* 0x0000000115127824 */ /* 0x000fe200010e0609 */
[----:B------:R-:W-:Y:S01]  /*3140*/  LEA R14, P2, R11, R80, 0x2 ;  /* 0x000000500b0e7211 */ /* 0x000fe200078410ff */
[----:B------:R-:W-:-:S03]  /*3150*/  FFMA R25, R25, R57, R8 ;  /* 0x0000003919197223 */ /* 0x000fc60000000008 */
[----:B------:R-:W-:Y:S01]  /*3160*/  LEA.HI.X R15, R11, R81, R18, 0x2, P2 ;  /* 0x000000510b0f7211 */ /* 0x000fe200010f1412 */
[----:B------:R-:W-:Y:S01]  /*3170*/  IMAD.MOV.U32 R18, RZ, RZ, R3 ;  /* 0x000000ffff127224 */ /* 0x000fe200078e0003 */
[----:B------:R-:W-:-:S05]  /*3180*/  F2FP.TF32.F32.PACK_B R25, R25 ;  /* 0x00000019ff19723e */ /* 0x000fca00024050ff */
[----:B------:R2:W-:Y:S04]  /*3190*/  @P1 STG.E desc[UR48][R6.64+0x4], R25 ;  /* 0x0000041906001986 */ /* 0x0005e8000c101930 */
[----:B------:R-:W3:Y:S01]  /*31a0*/  @P3 LDG.E.LTC128B R18, desc[UR48][R14.64] ;  /* 0x000000300e123981 */ /* 0x000ee2000c1e1920 */
[----:B------:R-:W-:Y:S01]  /*31b0*/  IADD3 R12, P1, P2, R62, R10, R12 ;  /* 0x0000000a3e0c7210 */ /* 0x000fe20007a3e00c */
[----:B------:R-:W-:Y:S01]  /*31c0*/  BSSY B1, `(.L_x_40) ;  /* 0x0000011000017945 */ /* 0x000fe20003800000 */
[----:B------:R-:W-:Y:S02]  /*31d0*/  SHF.L.U64.HI R9, R59, 0x2, R64 ;  /* 0x000000023b097819 */ /* 0x000fe40000010240 */
[----:B------:R-:W-:Y:S02]  /*31e0*/  IADD3.X R13, R63, R21, R13, P1, P2 ;  /* 0x000000153f0d7210 */ /* 0x000fe40000fe440d */
[----:B------:R-:W-:-:S02]  /*31f0*/  LEA R10, P1, R59, R6, 0x2 ;  /* 0x000000063b0a7211 */ /* 0x000fc400078210ff */
[----:B------:R-:W-:Y:S01]  /*3200*/  ISETP.GT.AND P0, PT, R0, 0x8, P0 ;  /* 0x000000080000780c */ /* 0x000fe20000704270 */
[----:B------:R-:W-:-:S04]  /*3210*/  IMAD.WIDE.U32 R12, R19, R76, R12 ;  /* 0x0000004c130c7225 */ /* 0x000fc800078e000c */
[----:B------:R-:W-:Y:S01]  /*3220*/  IMAD.X R11, R9, 0x1, R7, P1 ;  /* 0x00000001090b7824 */ /* 0x000fe200008e0607 */
[----:B------:R-:W-:Y:S02]  /*3230*/  LEA R8, P2, R12, R80, 0x2 ;  /* 0x000000500c087211 */ /* 0x000fe400078410ff */
[----:B---3--:R-:W-:-:S05]  /*3240*/  LOP3.LUT R3, R18, 0xffffe000, RZ, 0xc0, !PT ;  /* 0xffffe00012037812 */ /* 0x008fca00078ec0ff */
[----:B------:R-:W-:-:S04]  /*3250*/  FMUL R3, R3, R58 ;  /* 0x0000003a03037220 */ /* 0x000fc80000400000 */
[----:B------:R-:W-:Y:S01]  /*3260*/  FFMA R19, R26, R57, R3 ;  /* 0x000000391a137223 */ /* 0x000fe20000000003 */
[----:B------:R-:W-:-:S04]  /*3270*/  IMAD.IADD R3, R73, 0x1, R13 ;  /* 0x0000000149037824 */ /* 0x000fc800078e020d */
[----:B------:R-:W-:Y:S02]  /*3280*/  F2FP.TF32.F32.PACK_B R19, R19 ;  /* 0x00000013ff13723e */ /* 0x000fe400024050ff */
[----:B------:R-:W-:-:S03]  /*3290*/  LEA.HI.X R9, R12, R81, R3, 0x2, P2 ;  /* 0x000000510c097211 */ /* 0x000fc600010f1403 */
[----:B------:R2:W-:Y:S01]  /*32a0*/  @P3 STG.E desc[UR48][R10.64], R19 ;  /* 0x000000130a003986 */ /* 0x0005e2000c101930 */
[----:B------:R-:W-:Y:S05]  /*32b0*/  @!P0 BRA `(.L_x_41) ;  /* 0x0000000000048947 */ /* 0x000fea0003800000 */
[----:B------:R3:W5:Y:S02]  /*32c0*/  LDG.E.LTC128B R18, desc[UR48][R8.64+0x4] ;  /* 0x0000043008127981 */ /* 0x000764000c1e1920 */
.L_x_41:
[----:B------:R-:W-:Y:S05]  /*32d0*/  BSYNC B1 ;  /* 0x0000000000017941 */ /* 0x000fea0003800000 */
.L_x_40:
[----:B-----5:R-:W-:Y:S01]  /*32e0*/  LOP3.LUT R3, R18, 0xffffe000, RZ, 0xc0, !PT ;  /* 0xffffe00012037812 */ /* 0x020fe200078ec0ff */
[----:B------:R-:W-:Y:S01]  /*32f0*/  BSSY B1, `(.L_x_42) ;  /* 0x0000009000017945 */ /* 0x000fe20003800000 */
[----:B------:R-:W-:-:S03]  /*3300*/  ISETP.GT.AND P1, PT, R22, 0x8, PT ;  /* 0x000000081600780c */ /* 0x000fc60003f24270 */
[----:B------:R-:W-:Y:S01]  /*3310*/  FMUL R12, R3, R58 ;  /* 0x0000003a030c7220 */ /* 0x000fe20000400000 */
[----:B------:R-:W-:-:S03]  /*3320*/  ISETP.GT.AND P2, PT, R0, RZ, P1 ;  /* 0x000000ff0000720c */ /* 0x000fc60000f44270 */
[----:B------:R-:W-:-:S05]  /*3330*/  FFMA R27, R27, R57, R12 ;  /* 0x000000391b1b7223 */ /* 0x000fca000000000c */
[----:B------:R-:W-:-:S05]  /*3340*/  F2FP.TF32.F32.PACK_B R27, R27 ;  /* 0x0000001bff1b723e */ /* 0x000fca00024050ff */
[----:B------:R4:W-:Y:S01]  /*3350*/  @P0 STG.E desc[UR48][R10.64+0x4], R27 ;  /* 0x0000041b0a000986 */ /* 0x0009e2000c101930 */
[----:B------:R-:W-:Y:S05]  /*3360*/  @!P2 BRA `(.L_x_43) ;  /* 0x000000000004a947 */ /* 0x000fea0003800000 */
[----:B------:R0:W5:Y:S02]  /*3370*/  LDG.E.LTC128B R18, desc[UR48][R4.64+0x20] ;  /* 0x0000203004127981 */ /* 0x000164000c1e1920 */
.L_x_43:
[----:B------:R-:W-:Y:S05]  /*3380*/  BSYNC B1 ;  /* 0x0000000000017941 */ /* 0x000fea0003800000 */
.L_x_42:
        /* <DEDUP_REMOVED lines=10> */
.L_x_45:
[----:B------:R-:W-:Y:S05]  /*3430*/  BSYNC B1 ;  /* 0x0000000000017941 */ /* 0x000fea0003800000 */
.L_x_44:
[----:B0----5:R-:W-:Y:S01]  /*3440*/  LOP3.LUT R3, R18, 0xffffe000, RZ, 0xc0, !PT ;  /* 0xffffe00012037812 */ /* 0x021fe200078ec0ff */
[----:B------:R-:W-:Y:S01]  /*3450*/  BSSY B1, `(.L_x_46) ;  /* 0x0000008000017945 */ /* 0x000fe20003800000 */
[----:B------:R-:W-:-:S03]  /*3460*/  ISETP.GT.AND P1, PT, R0, 0x8, P1 ;  /* 0x000000080000780c */ /* 0x000fc60000f24270 */
[----:B------:R-:W-:-:S04]  /*3470*/  FMUL R12, R3, R58 ;  /* 0x0000003a030c7220 */ /* 0x000fc80000400000 */
[----:B------:R-:W-:-:S05]  /*3480*/  FFMA R29, R29, R57, R12 ;  /* 0x000000391d1d7223 */ /* 0x000fca000000000c */
[----:B------:R-:W-:-:S05]  /*3490*/  F2FP.TF32.F32.PACK_B R29, R29 ;  /* 0x0000001dff1d723e */ /* 0x000fca00024050ff */
[----:B------:R0:W-:Y:S01]  /*34a0*/  @P3 STG.E desc[UR48][R6.64+0x24], R29 ;  /* 0x0000241d06003986 */ /* 0x0001e2000c101930 */
[----:B------:R-:W-:Y:S05]  /*34b0*/  @!P1 BRA `(.L_x_47) ;  /* 0x0000000000049947 */ /* 0x000fea0003800000 */
[----:B------:R0:W5:Y:S02]  /*34c0*/  LDG.E.LTC128B R18, desc[UR48][R8.64+0x20] ;  /* 0x0000203008127981 */ /* 0x000164000c1e1920 */
.L_x_47:
[----:B------:R-:W-:Y:S05]  /*34d0*/  BSYNC B1 ;  /* 0x0000000000017941 */ /* 0x000fea0003800000 */
.L_x_46:
[----:B-----5:R-:W-:Y:S01]  /*34e0*/  LOP3.LUT R3, R18, 0xffffe000, RZ, 0xc0, !PT ;  /* 0xffffe00012037812 */ /* 0x020fe200078ec0ff */
        /* <DEDUP_REMOVED lines=8> */
.L_x_49:
[----:B------:R-:W-:Y:S05]  /*3570*/  BSYNC B1 ;  /* 0x0000000000017941 */ /* 0x000fea0003800000 */
.L_x_48:
[----:B0----5:R-:W-:Y:S01]  /*3580*/  LOP3.LUT R3, R18, 0xffffe000, RZ, 0xc0, !PT ;  /* 0xffffe00012037812 */ /* 0x021fe200078ec0ff */
        /* <DEDUP_REMOVED lines=9> */
.L_x_51:
[----:B------:R-:W-:Y:S05]  /*3620*/  BSYNC B1 ;  /* 0x0000000000017941 */ /* 0x000fea0003800000 */
.L_x_50:
        /* <DEDUP_REMOVED lines=10> */
.L_x_53:
[----:B------:R-:W-:Y:S05]  /*36d0*/  BSYNC B1 ;  /* 0x0000000000017941 */ /* 0x000fea0003800000 */
.L_x_52:
        /* <DEDUP_REMOVED lines=9> */
.L_x_55:
[----:B------:R-:W-:Y:S05]  /*3770*/  BSYNC B1 ;  /* 0x0000000000017941 */ /* 0x000fea0003800000 */
.L_x_54:
        /* <DEDUP_REMOVED lines=9> */
.L_x_57:
[----:B------:R-:W-:Y:S05]  /*3810*/  BSYNC B1 ;  /* 0x0000000000017941 */ /* 0x000fea0003800000 */
.L_x_56:
        /* <DEDUP_REMOVED lines=10> */
.L_x_59:
[----:B------:R-:W-:Y:S05]  /*38c0*/  BSYNC B1 ;  /* 0x0000000000017941 */ /* 0x000fea0003800000 */
.L_x_58:
        /* <DEDUP_REMOVED lines=10> */
.L_x_61:
[----:B------:R-:W-:Y:S05]  /*3970*/  BSYNC B1 ;  /* 0x0000000000017941 */ /* 0x000fea0003800000 */
.L_x_60:
        /* <DEDUP_REMOVED lines=9> */
.L_x_63:
[----:B------:R-:W-:Y:S05]  /*3a10*/  BSYNC B1 ;  /* 0x0000000000017941 */ /* 0x000fea0003800000 */
.L_x_62:
        /* <DEDUP_REMOVED lines=9> */
.L_x_65:
[----:B------:R-:W-:Y:S05]  /*3ab0*/  BSYNC B1 ;  /* 0x0000000000017941 */ /* 0x000fea0003800000 */
.L_x_64:
        /* <DEDUP_REMOVED lines=10> */
.L_x_67:
[----:B------:R-:W-:Y:S05]  /*3b60*/  BSYNC B1 ;  /* 0x0000000000017941 */ /* 0x000fea0003800000 */
.L_x_66:
        /* <DEDUP_REMOVED lines=10> */
.L_x_69:
[----:B------:R-:W-:Y:S05]  /*3c10*/  BSYNC B1 ;  /* 0x0000000000017941 */ /* 0x000fea0003800000 */
.L_x_68:
        /* <DEDUP_REMOVED lines=9> */
.L_x_71:
[----:B------:R-:W-:Y:S05]  /*3cb0*/  BSYNC B1 ;  /* 0x0000000000017941 */ /* 0x000fea0003800000 */
.L_x_70:
        /* <DEDUP_REMOVED lines=9> */
.L_x_73:
[----:B------:R-:W-:Y:S05]  /*3d50*/  BSYNC B1 ;  /* 0x0000000000017941 */ /* 0x000fea0003800000 */
.L_x_72:
        /* <DEDUP_REMOVED lines=10> */
.L_x_75:
[----:B------:R-:W-:Y:S05]  /*3e00*/  BSYNC B1 ;  /* 0x0000000000017941 */ /* 0x000fea0003800000 */
.L_x_74:
        /* <DEDUP_REMOVED lines=10> */
.L_x_77:
[----:B------:R-:W-:Y:S05]  /*3eb0*/  BSYNC B1 ;  /* 0x0000000000017941 */ /* 0x000fea0003800000 */
.L_x_76:
        /* <DEDUP_REMOVED lines=9> */
.L_x_79:
[----:B------:R-:W-:Y:S05]  /*3f50*/  BSYNC B1 ;  /* 0x0000000000017941 */ /* 0x000fea0003800000 */
.L_x_78:
        /* <DEDUP_REMOVED lines=9> */
.L_x_81:
[----:B------:R-:W-:Y:S05]  /*3ff0*/  BSYNC B1 ;  /* 0x0000000000017941 */ /* 0x000fea0003800000 */
.L_x_80:
        /* <DEDUP_REMOVED lines=10> */
.L_x_83:
[----:B------:R-:W-:Y:S05]  /*40a0*/  BSYNC B1 ;  /* 0x0000000000017941 */ /* 0x000fea0003800000 */
.L_x_82:
        /* <DEDUP_REMOVED lines=10> */
.L_x_85:
[----:B------:R-:W-:Y:S05]  /*4150*/  BSYNC B1 ;  /* 0x0000000000017941 */ /* 0x000fea0003800000 */
.L_x_84:
        /* <DEDUP_REMOVED lines=9> */
.L_x_87:
[----:B------:R-:W-:Y:S05]  /*41f0*/  BSYNC B1 ;  /* 0x0000000000017941 */ /* 0x000fea0003800000 */
.L_x_86:
        /* <DEDUP_REMOVED lines=9> */
.L_x_89:
[----:B------:R-:W-:Y:S05]  /*4290*/  BSYNC B1 ;  /* 0x0000000000017941 */ /* 0x000fea0003800000 */
.L_x_88:
        /* <DEDUP_REMOVED lines=10> */
.L_x_91:
[----:B------:R-:W-:Y:S05]  /*4340*/  BSYNC B1 ;  /* 0x0000000000017941 */ /* 0x000fea0003800000 */
.L_x_90:
        /* <DEDUP_REMOVED lines=10> */
.L_x_93:
[----:B------:R-:W-:Y:S05]  /*43f0*/  BSYNC B1 ;  /* 0x0000000000017941 */ /* 0x000fea0003800000 */
.L_x_92:
[----:B0----5:R-:W-:Y:S01]  /*4400*/  LOP3.LUT R3, R18, 0xffffe000, RZ, 0xc0, !PT ;  /* 0xffffe00012037812 */ /* 0x021fe200078ec0ff */
[----:B------:R-:W-:Y:S01]  /*4410*/  BSSY B1, `(.L_x_94) ;  /* 0x0000008000017945 */ /* 0x000fe20003800000 */
[----:B------:R-:W-:-:S03]  /*4420*/  ISETP.GT.AND P1, PT, R0, 0x8, P1 ;  /* 0x000000080000780c */ /* 0x000fc60000f24270 */
[----:B-1----:R-:W-:-:S04]  /*4430*/  FMUL R4, R3, R58 ;  /* 0x0000003a03047220 */ /* 0x002fc80000400000 */
[----:B------:R-:W-:-:S05]  /*4440*/  FFMA R53, R53, R57, R4 ;  /* 0x0000003935357223 */ /* 0x000fca0000000004 */
[----:B------:R-:W-:-:S05]  /*4450*/  F2FP.TF32.F32.PACK_B R53, R53 ;  /* 0x00000035ff35723e */ /* 0x000fca00024050ff */
[----:B------:R0:W-:Y:S01]  /*4460*/  @P3 STG.E desc[UR48][R6.64+0xe4], R53 ;  /* 0x0000e43506003986 */ /* 0x0001e2000c101930 */
[----:B------:R-:W-:Y:S05]  /*4470*/  @!P1 BRA `(.L_x_95) ;  /* 0x0000000000049947 */ /* 0x000fea0003800000 */
[----:B------:R1:W5:Y:S02]  /*4480*/  LDG.E.LTC128B R18, desc[UR48][R8.64+0xe0] ;  /* 0x0000e03008127981 */ /* 0x000364000c1e1920 */
.L_x_95:
[----:B------:R-:W-:Y:S05]  /*4490*/  BSYNC B1 ;  /* 0x0000000000017941 */ /* 0x000fea0003800000 */
.L_x_94:
[----:B-----5:R-:W-:Y:S01]  /*44a0*/  LOP3.LUT R3, R18, 0xffffe000, RZ, 0xc0, !PT ;  /* 0xffffe00012037812 */ /* 0x020fe200078ec0ff */
[----:B------:R-:W-:Y:S01]  /*44b0*/  @P1 IMAD.MOV.U32 R4, RZ, RZ, R10 ;  /* 0x000000ffff041224 */ /* 0x000fe200078e000a */
[----:B------:R-:W-:Y:S01]  /*44c0*/  ISETP.GT.AND P0, PT, R0, 0x8, P0 ;  /* 0x000000080000780c */ /* 0x000fe20000704270 */
[----:B------:R-:W-:Y:S01]  /*44d0*/  @P1 IMAD.MOV.U32 R5, RZ, RZ, R11 ;  /* 0x000000ffff051224 */ /* 0x000fe200078e000b */
[----:B------:R-:W-:Y:S01]  /*44e0*/  BSSY B1, `(.L_x_96) ;  /* 0x0000007000017945 */ /* 0x000fe20003800000 */
[----:B------:R-:W-:-:S04]  /*44f0*/  FMUL R3, R3, R58 ;  /* 0x0000003a03037220 */ /* 0x000fc80000400000 */
[----:B------:R-:W-:-:S05]  /*4500*/  FFMA R3, R54, R57, R3 ;  /* 0x0000003936037223 */ /* 0x000fca0000000003 */
[----:B------:R-:W-:-:S05]  /*4510*/  F2FP.TF32.F32.PACK_B R3, R3 ;  /* 0x00000003ff03723e */ /* 0x000fca00024050ff */
[----:B------:R0:W-:Y:S01]  /*4520*/  @P1 STG.E desc[UR48][R4.64+0xe0], R3 ;  /* 0x0000e00304001986 */ /* 0x0001e2000c101930 */
[----:B------:R-:W-:Y:S05]  /*4530*/  @!P0 BRA `(.L_x_97) ;  /* 0x0000000000048947 */ /* 0x000fea0003800000 */
[----:B------:R0:W5:Y:S02]  /*4540*/  LDG.E.LTC128B R18, desc[UR48][R8.64+0xe4] ;  /* 0x0000e43008127981 */ /* 0x000164000c1e1920 */
.L_x_97:
[----:B------:R-:W-:Y:S05]  /*4550*/  BSYNC B1 ;  /* 0x0000000000017941 */ /* 0x000fea0003800000 */
.L_x_96:
[----:B------:R-:W-:Y:S05]  /*4560*/  @!P0 BRA `(.L_x_98) ;  /* 0x0000000800708947 */ /* 0x000fea0003800000 */
[----:B0----5:R-:W-:-:S05]  /*4570*/  LOP3.LUT R3, R18, 0xffffe000, RZ, 0xc0, !PT ;  /* 0xffffe00012037812 */ /* 0x021fca00078ec0ff */
[----:B------:R-:W-:-:S04]  /*4580*/  FMUL R0, R3, R58 ;  /* 0x0000003a03007220 */ /* 0x000fc80000400000 */
[----:B------:R-:W-:-:S05]  /*4590*/  FFMA R55, R55, R57, R0 ;  /* 0x0000003937377223 */ /* 0x000fca0000000000 */
[----:B------:R-:W-:-:S05]  /*45a0*/  F2FP.TF32.F32.PACK_B R55, R55 ;  /* 0x00000037ff37723e */ /* 0x000fca00024050ff */
[----:B------:R0:W-:Y:S01]  /*45b0*/  STG.E desc[UR48][R10.64+0xe4], R55 ;  /* 0x0000e4370a007986 */ /* 0x0001e2000c101930 */
[----:B------:R-:W-:Y:S05]  /*45c0*/  BRA `(.L_x_98) ;  /* 0x0000000800587947 */ /* 0x000fea0003800000 */
.L_x_37:
[----:B------:R-:W-:Y:S01]  /*45d0*/  ISETP.GT.AND P4, PT, R22, 0x1, PT ;  /* 0x000000011600780c */ /* 0x000fe20003f84270 */
[----:B------:R-:W-:Y:S01]  /*45e0*/  ULDC.64 UR4, c[0x0][0x5c0] ;  /* 0x0001700000047ab9 */ /* 0x000fe20000000a00 */
[-C--:B------:R-:W-:Y:S01]  /*45f0*/  FMUL R3, R24, R57.reuse ;  /* 0x0000003918037220 */ /* 0x080fe20000400000 */
[----:B------:R-:W-:Y:S01]  /*4600*/  LEA R4, P1, R72, UR4, 0x2 ;  /* 0x0000000448047c11 */ /* 0x000fe2000f8210ff */
[-C--:B------:R-:W-:Y:S01]  /*4610*/  FMUL R25, R25, R57.reuse ;  /* 0x0000003919197220 */ /* 0x080fe20000400000 */
[----:B------:R-:W-:Y:S01]  /*4620*/  ISETP.GT.AND P0, PT, R0, RZ, P4 ;  /* 0x000000ff0000720c */ /* 0x000fe20002704270 */
[-C--:B------:R-:W-:Y:S01]  /*4630*/  FMUL R9, R26, R57.reuse ;  /* 0x000000391a097220 */ /* 0x080fe20000400000 */
[----:B------:R-:W-:Y:S01]  /*4640*/  ISETP.GT.AND P3, PT, R0, 0x8, P3 ;  /* 0x000000080000780c */ /* 0x000fe20001f64270 */
[-C--:B------:R-:W-:Y:S01]  /*4650*/  FMUL R27, R27, R57.reuse ;  /* 0x000000391b1b7220 */ /* 0x080fe20000400000 */
[----:B------:R-:W-:Y:S01]  /*4660*/  LEA.HI.X R5, R72, UR5, R83, 0x2, P1 ;  /* 0x0000000548057c11 */ /* 0x000fe200088f1453 */
[----:B------:R-:W-:Y:S01]  /*4670*/  FMUL R29, R29, R57 ;  /* 0x000000391d1d7220 */ /* 0x000fe20000400000 */
[----:B------:R-:W-:Y:S01]  /*4680*/  F2FP.TF32.F32.PACK_B R3, R3 ;  /* 0x00000003ff03723e */ /* 0x000fe200024050ff */
[-C--:B------:R-:W-:Y:S01]  /*4690*/  FMUL R31, R31, R57.reuse ;  /* 0x000000391f1f7220 */ /* 0x080fe20000400000 */
[----:B------:R-:W-:Y:S01]  /*46a0*/  SHF.L.U64.HI R7, R59, 0x2, R64 ;  /* 0x000000023b077819 */ /* 0x000fe20000010240 */
[----:B------:R-:W-:Y:S01]  /*46b0*/  FMUL R33, R33, R57 ;  /* 0x0000003921217220 */ /* 0x000fe20000400000 */
[----:B------:R-:W-:Y:S01]  /*46c0*/  LEA R6, P1, R59, R4, 0x2 ;  /* 0x000000043b067211 */ /* 0x000fe200078210ff */
[----:B------:R0:W-:Y:S01]  /*46d0*/  @P2 STG.E desc[UR48][R4.64], R3 ;  /* 0x0000000304002986 */ /* 0x0001e2000c101930 */
[----:B------:R-:W-:Y:S01]  /*46e0*/  F2FP.TF32.F32.PACK_B R25, R25 ;  /* 0x00000019ff19723e */ /* 0x000fe200024050ff */
[----:B------:R-:W-:Y:S01]  /*46f0*/  FMUL R11, R34, R57 ;  /* 0x00000039220b7220 */ /* 0x000fe20000400000 */
[----:B------:R-:W-:Y:S01]  /*4700*/  F2FP.TF32.F32.PACK_B R9, R9 ;  /* 0x00000009ff09723e */ /* 0x000fe200024050ff */
[----:B------:R-:W-:Y:S01]  /*4710*/  IMAD.X R7, R7, 0x1, R5, P1 ;  /* 0x0000000107077824 */ /* 0x000fe200008e0605 */
[C---:B------:R-:W-:Y:S01]  /*4720*/  ISETP.GT.AND P2, PT, R22.reuse, 0x8, PT ;  /* 0x000000081600780c */ /* 0x040fe20003f44270 */
[----:B------:R-:W-:Y:S01]  /*4730*/  @P0 STG.E desc[UR48][R4.64+0x4], R25 ;  /* 0x0000041904000986 */ /* 0x000fe2000c101930 */
[----:B------:R-:W-:Y:S01]  /*4740*/  ISETP.GT.AND P0, PT, R22, 0x9, PT ;  /* 0x000000091600780c */ /* 0x000fe20003f04270 */
[-C--:B------:R-:W-:Y:S01]  /*4750*/  FMUL R35, R35, R57.reuse ;  /* 0x0000003923237220 */ /* 0x080fe20000400000 */
[C---:B------:R-:W-:Y:S01]  /*4760*/  ISETP.GT.AND P4, PT, R0.reuse, 0x8, P4 ;  /* 0x000000080000780c */ /* 0x040fe20002784270 */
[----:B------:R1:W-:Y:S01]  /*4770*/  @P3 STG.E desc[UR48][R6.64], R9 ;  /* 0x0000000906003986 */ /* 0x0003e2000c101930 */
[----:B------:R-:W-:Y:S01]  /*4780*/  ISETP.GT.AND P1, PT, R0, RZ, P2 ;  /* 0x000000ff0000720c */ /* 0x000fe20001724270 */
[-C--:B0-----:R-:W-:Y:S01]  /*4790*/  FMUL R3, R28, R57.reuse ;  /* 0x000000391c037220 */ /* 0x081fe20000400000 */
[C---:B------:R-:W-:Y:S01]  /*47a0*/  ISETP.GT.AND P3, PT, R0.reuse, RZ, P0 ;  /* 0x000000ff0000720c */ /* 0x040fe20000764270 */
[----:B------:R-:W-:Y:S01]  /*47b0*/  FMUL R37, R37, R57 ;  /* 0x0000003925257220 */ /* 0x000fe20000400000 */
[----:B------:R-:W-:Y:S01]  /*47c0*/  F2FP.TF32.F32.PACK_B R27, R27 ;  /* 0x0000001bff1b723e */ /* 0x000fe200024050ff */
[----:B------:R-:W-:Y:S01]  /*47d0*/  FMUL R39, R39, R57 ;  /* 0x0000003927277220 */ /* 0x000fe20000400000 */
[----:B------:R-:W-:Y:S01]  /*47e0*/  F2FP.TF32.F32.PACK_B R3, R3 ;  /* 0x00000003ff03723e */ /* 0x000fe200024050ff */
[-C--:B------:R-:W-:Y:S01]  /*47f0*/  FMUL R41, R41, R57.reuse ;  /* 0x0000003929297220 */ /* 0x080fe20000400000 */
[----:B------:R-:W-:Y:S01]  /*4800*/  ISETP.GT.AND P2, PT, R0, 0x8, P2 ;  /* 0x000000080000780c */ /* 0x000fe20001744270 */
[----:B------:R-:W-:Y:S01]  /*4810*/  FMUL R43, R43, R57 ;  /* 0x000000392b2b7220 */ /* 0x000fe20000400000 */
[----:B------:R-:W-:Y:S01]  /*4820*/  F2FP.TF32.F32.PACK_B R29, R29 ;  /* 0x0000001dff1d723e */ /* 0x000fe200024050ff */
[----:B------:R-:W-:Y:S01]  /*4830*/  @P4 STG.E desc[UR48][R6.64+0x4], R27 ;  /* 0x0000041b06004986 */ /* 0x000fe2000c101930 */
[-C--:B-1----:R-:W-:Y:S01]  /*4840*/  FMUL R9, R30, R57.reuse ;  /* 0x000000391e097220 */ /* 0x082fe20000400000 */
[----:B------:R-:W-:Y:S01]  /*4850*/  ISETP.GT.AND P0, PT, R0, 0x8, P0 ;  /* 0x000000080000780c */ /* 0x000fe20000704270 */
[-C--:B------:R-:W-:Y:S01]  /*4860*/  FMUL R45, R45, R57.reuse ;  /* 0x000000392d2d7220 */ /* 0x080fe20000400000 */
[----:B------:R0:W-:Y:S01]  /*4870*/  @P1 STG.E desc[UR48][R4.64+0x20], R3 ;  /* 0x0000200304001986 */ /* 0x0001e2000c101930 */
[C---:B------:R-:W-:Y:S01]  /*4880*/  ISETP.GT.AND P4, PT, R22.reuse, 0x11, PT ;  /* 0x000000111600780c */ /* 0x040fe20003f84270 */
[----:B------:R-:W-:Y:S01]  /*4890*/  FMUL R47, R47, R57 ;  /* 0x000000392f2f7220 */ /* 0x000fe20000400000 */
[----:B------:R-:W-:Y:S01]  /*48a0*/  F2FP.TF32.F32.PACK_B R9, R9 ;  /* 0x00000009ff09723e */ /* 0x000fe200024050ff */
[----:B------:R-:W-:Y:S01]  /*48b0*/  @P3 STG.E desc[UR48][R4.64+0x24], R29 ;  /* 0x0000241d04003986 */ /* 0x000fe2000c101930 */
[----:B------:R-:W-:Y:S01]  /*48c0*/  ISETP.GT.AND P3, PT, R22, 0x10, PT ;  /* 0x000000101600780c */ /* 0x000fe20003f64270 */
[----:B------:R-:W-:Y:S01]  /*48d0*/  FMUL R49, R49, R57 ;  /* 0x0000003931317220 */ /* 0x000fe20000400000 */
[----:B------:R-:W-:Y:S01]  /*48e0*/  F2FP.TF32.F32.PACK_B R31, R31 ;  /* 0x0000001fff1f723e */ /* 0x000fe200024050ff */
[----:B------:R1:W-:Y:S01]  /*48f0*/  @P2 STG.E desc[UR48][R6.64+0x20], R9 ;  /* 0x0000200906002986 */ /* 0x0003e2000c101930 */
[C---:B------:R-:W-:Y:S01]  /*4900*/  ISETP.GT.AND P1, PT, R0.reuse, RZ, P3 ;  /* 0x000000ff0000720c */ /* 0x040fe20001f24270 */
[-C--:B------:R-:W-:Y:S01]  /*4910*/  FMUL R51, R51, R57.reuse ;  /* 0x0000003933337220 */ /* 0x080fe20000400000 */
[----:B------:R-:W-:Y:S01]  /*4920*/  ISETP.GT.AND P2, PT, R0, RZ, P4 ;  /* 0x000000ff0000720c */ /* 0x000fe20002744270 */
[----:B0-----:R-:W-:Y:S01]  /*4930*/  FMUL R3, R32, R57 ;  /* 0x0000003920037220 */ /* 0x001fe20000400000 */
[----:B------:R-:W-:Y:S01]  /*4940*/  ISETP.GT.AND P3, PT, R0, 0x8, P3 ;  /* 0x000000080000780c */ /* 0x000fe20001f64270 */
[----:B------:R-:W-:Y:S01]  /*4950*/  @P0 STG.E desc[UR48][R6.64+0x24], R31 ;  /* 0x0000241f06000986 */ /* 0x000fe2000c101930 */
[----:B------:R-:W-:Y:S01]  /*4960*/  F2FP.TF32.F32.PACK_B R33, R33 ;  /* 0x00000021ff21723e */ /* 0x000fe200024050ff */
[----:B------:R-:W-:Y:S01]  /*4970*/  FMUL R53, R53, R57 ;  /* 0x0000003935357220 */ /* 0x000fe20000400000 */
[----:B------:R-:W-:Y:S01]  /*4980*/  F2FP.TF32.F32.PACK_B R3, R3 ;  /* 0x00000003ff03723e */ /* 0x000fe200024050ff */
[----:B------:R-:W-:Y:S01]  /*4990*/  FMUL R55, R55, R57 ;  /* 0x0000003937377220 */ /* 0x000fe20000400000 */
[----:B------:R-:W-:Y:S01]  /*49a0*/  F2FP.TF32.F32.PACK_B R11, R11 ;  /* 0x0000000bff0b723e */ /* 0x000fe200024050ff */
[----:B-1----:R-:W-:Y:S01]  /*49b0*/  FMUL R9, R38, R57 ;  /* 0x0000003926097220 */ /* 0x002fe20000400000 */
[C---:B------:R-:W-:Y:S01]  /*49c0*/  ISETP.GT.AND P0, PT, R22.reuse, 0x19, PT ;  /* 0x000000191600780c */ /* 0x040fe20003f04270 */
[----:B------:R0:W-:Y:S01]  /*49d0*/  @P1 STG.E desc[UR48][R4.64+0x40], R3 ;  /* 0x0000400304001986 */ /* 0x0001e2000c101930 */
[----:B------:R-:W-:-:S02]  /*49e0*/  ISETP.GT.AND P1, PT, R22, 0x18, PT ;  /* 0x000000181600780c */ /* 0x000fc40003f24270 */
[C---:B------:R-:W-:Y:S01]  /*49f0*/  ISETP.GT.AND P4, PT, R0.reuse, 0x8, P4 ;  /* 0x000000080000780c */ /* 0x040fe20002784270 */
[----:B------:R-:W-:Y:S01]  /*4a00*/  @P2 STG.E desc[UR48][R4.64+0x44], R33 ;  /* 0x0000442104002986 */ /* 0x000fe2000c101930 */
[C---:B------:R-:W-:Y:S02]  /*4a10*/  ISETP.GT.AND P2, PT, R0.reuse, RZ, P1 ;  /* 0x000000ff0000720c */ /* 0x040fe40000f44270 */
[C---:B------:R-:W-:Y:S01]  /*4a20*/  ISETP.GT.AND P1, PT, R0.reuse, 0x8, P1 ;  /* 0x000000080000780c */ /* 0x040fe20000f24270 */
[----:B------:R1:W-:Y:S01]  /*4a30*/  @P3 STG.E desc[UR48][R6.64+0x40], R11 ;  /* 0x0000400b06003986 */ /* 0x0003e2000c101930 */
[----:B------:R-:W-:Y:S02]  /*4a40*/  ISETP.GT.AND P3, PT, R0, RZ, P0 ;  /* 0x000000ff0000720c */ /* 0x000fe40000764270 */
[----:B------:R-:W-:Y:S01]  /*4a50*/  F2FP.TF32.F32.PACK_B R35, R35 ;  /* 0x00000023ff23723e */ /* 0x000fe200024050ff */
[----:B0-----:R-:W-:Y:S01]  /*4a60*/  FMUL R3, R36, R57 ;  /* 0x0000003924037220 */ /* 0x001fe20000400000 */
[----:B------:R-:W-:-:S02]  /*4a70*/  F2FP.TF32.F32.PACK_B R37, R37 ;  /* 0x00000025ff25723e */ /* 0x000fc400024050ff */
[----:B------:R-:W-:Y:S01]  /*4a80*/  F2FP.TF32.F32.PACK_B R9, R9 ;  /* 0x00000009ff09723e */ /* 0x000fe200024050ff */
[----:B------:R-:W-:Y:S01]  /*4a90*/  @P4 STG.E desc[UR48][R6.64+0x44], R35 ;  /* 0x0000442306004986 */ /* 0x000fe2000c101930 */
[----:B------:R-:W-:Y:S02]  /*4aa0*/  F2FP.TF32.F32.PACK_B R3, R3 ;  /* 0x00000003ff03723e */ /* 0x000fe400024050ff */
[----:B------:R-:W-:Y:S01]  /*4ab0*/  F2FP.TF32.F32.PACK_B R39, R39 ;  /* 0x00000027ff27723e */ /* 0x000fe200024050ff */
[----:B-1----:R-:W-:Y:S01]  /*4ac0*/  FMUL R11, R42, R57 ;  /* 0x000000392a0b7220 */ /* 0x002fe20000400000 */
[----:B------:R-:W-:Y:S01]  /*4ad0*/  F2FP.TF32.F32.PACK_B R41, R41 ;  /* 0x00000029ff29723e */ /* 0x000fe200024050ff */
[----:B------:R0:W-:Y:S01]  /*4ae0*/  @P2 STG.E desc[UR48][R4.64+0x60], R3 ;  /* 0x0000600304002986 */ /* 0x0001e2000c101930 */
[----:B------:R-:W-:Y:S02]  /*4af0*/  ISETP.GT.AND P2, PT, R22, 0x20, PT ;  /* 0x000000201600780c */ /* 0x000fe40003f44270 */
[----:B------:R-:W-:Y:S01]  /*4b00*/  F2FP.TF32.F32.PACK_B R11, R11 ;  /* 0x0000000bff0b723e */ /* 0x000fe200024050ff */
[----:B------:R-:W-:Y:S01]  /*4b10*/  @P3 STG.E desc[UR48][R4.64+0x64], R37 ;  /* 0x0000642504003986 */ /* 0x000fe2000c101930 */
[----:B------:R-:W-:-:S02]  /*4b20*/  ISETP.GT.AND P3, PT, R0, 0x8, P0 ;  /* 0x000000080000780c */ /* 0x000fc40000764270 */
[----:B------:R-:W-:Y:S01]  /*4b30*/  ISETP.GT.AND P0, PT, R22, 0x21, PT ;  /* 0x000000211600780c */ /* 0x000fe20003f04270 */
[----:B------:R1:W-:Y:S01]  /*4b40*/  @P1 STG.E desc[UR48][R6.64+0x60], R9 ;  /* 0x0000600906001986 */ /* 0x0003e2000c101930 */
[C---:B------:R-:W-:Y:S02]  /*4b50*/  ISETP.GT.AND P4, PT, R0.reuse, RZ, P2 ;  /* 0x000000ff0000720c */ /* 0x040fe40001784270 */
[----:B------:R-:W-:Y:S01]  /*4b60*/  ISETP.GT.AND P1, PT, R0, RZ, P0 ;  /* 0x000000ff0000720c */ /* 0x000fe20000724270 */
[----:B0-----:R-:W-:Y:S01]  /*4b70*/  FMUL R3, R40, R57 ;  /* 0x0000003928037220 */ /* 0x001fe20000400000 */
[C---:B------:R-:W-:Y:S02]  /*4b80*/  ISETP.GT.AND P2, PT, R0.reuse, 0x8, P2 ;  /* 0x000000080000780c */ /* 0x040fe40001744270 */
[----:B------:R-:W-:Y:S02]  /*4b90*/  F2FP.TF32.F32.PACK_B R43, R43 ;  /* 0x0000002bff2b723e */ /* 0x000fe400024050ff */
[----:B------:R-:W-:Y:S01]  /*4ba0*/  F2FP.TF32.F32.PACK_B R3, R3 ;  /* 0x00000003ff03723e */ /* 0x000fe200024050ff */
[----:B------:R-:W-:Y:S01]  /*4bb0*/  @P3 STG.E desc[UR48][R6.64+0x64], R39 ;  /* 0x0000642706003986 */ /* 0x000fe2000c101930 */
[----:B------:R-:W-:Y:S01]  /*4bc0*/  ISETP.GT.AND P3, PT, R0, 0x8, P0 ;  /* 0x000000080000780c */ /* 0x000fe20000764270 */
[----:B-1----:R-:W-:Y:S01]  /*4bd0*/  FMUL R9, R46, R57 ;  /* 0x000000392e097220 */ /* 0x002fe20000400000 */
[----:B------:R-:W-:Y:S01]  /*4be0*/  ISETP.GT.AND P0, PT, R22, 0x29, PT ;  /* 0x000000291600780c */ /* 0x000fe20003f04270 */
[----:B------:R0:W-:Y:S01]  /*4bf0*/  @P4 STG.E desc[UR48][R4.64+0x80], R3 ;  /* 0x0000800304004986 */ /* 0x0001e2000c101930 */
[----:B------:R-:W-:-:S02]  /*4c00*/  F2FP.TF32.F32.PACK_B R45, R45 ;  /* 0x0000002dff2d723e */ /* 0x000fc400024050ff */
[----:B------:R-:W-:Y:S01]  /*4c10*/  F2FP.TF32.F32.PACK_B R9, R9 ;  /* 0x00000009ff09723e */ /* 0x000fe200024050ff */
[----:B------:R-:W-:Y:S01]  /*4c20*/  @P1 STG.E desc[UR48][R4.64+0x84], R41 ;  /* 0x0000842904001986 */ /* 0x000fe2000c101930 */
[----:B------:R-:W-:Y:S02]  /*4c30*/  ISETP.GT.AND P1, PT, R22, 0x28, PT ;  /* 0x000000281600780c */ /* 0x000fe40003f24270 */
[----:B------:R-:W-:Y:S01]  /*4c40*/  F2FP.TF32.F32.PACK_B R47, R47 ;  /* 0x0000002fff2f723e */ /* 0x000fe200024050ff */
[----:B------:R1:W-:Y:S01]  /*4c50*/  @P2 STG.E desc[UR48][R6.64+0x80], R11 ;  /* 0x0000800b06002986 */ /* 0x0003e2000c101930 */
[C---:B------:R-:W-:Y:S02]  /*4c60*/  ISETP.GT.AND P4, PT, R0.reuse, RZ, P1 ;  /* 0x000000ff0000720c */ /* 0x040fe40000f84270 */
[----:B------:R-:W-:Y:S01]  /*4c70*/  ISETP.GT.AND P2, PT, R0, RZ, P0 ;  /* 0x000000ff0000720c */ /* 0x000fe20000744270 */
[----:B0-----:R-:W-:Y:S01]  /*4c80*/  FMUL R3, R44, R57 ;  /* 0x000000392c037220 */ /* 0x001fe20000400000 */
[C---:B------:R-:W-:Y:S01]  /*4c90*/  ISETP.GT.AND P1, PT, R0.reuse, 0x8, P1 ;  /* 0x000000080000780c */ /* 0x040fe20000f24270 */
[----:B------:R-:W-:Y:S01]  /*4ca0*/  @P3 STG.E desc[UR48][R6.64+0x84], R43 ;  /* 0x0000842b06003986 */ /* 0x000fe2000c101930 */
[----:B------:R-:W-:-:S02]  /*4cb0*/  ISETP.GT.AND P0, PT, R0, 0x8, P0 ;  /* 0x000000080000780c */ /* 0x000fc40000704270 */
[----:B------:R-:W-:Y:S02]  /*4cc0*/  F2FP.TF32.F32.PACK_B R3, R3 ;  /* 0x00000003ff03723e */ /* 0x000fe400024050ff */
[----:B------:R-:W-:Y:S01]  /*4cd0*/  ISETP.GT.AND P3, PT, R22, 0x31, PT ;  /* 0x000000311600780c */ /* 0x000fe20003f64270 */
[----:B-1----:R-:W-:Y:S01]  /*4ce0*/  FMUL R11, R48, R57 ;  /* 0x00000039300b7220 */ /* 0x002fe20000400000 */
[----:B------:R-:W-:Y:S01]  /*4cf0*/  F2FP.TF32.F32.PACK_B R49, R49 ;  /* 0x00000031ff31723e */ /* 0x000fe200024050ff */
[----:B------:R0:W-:Y:S01]  /*4d00*/  @P4 STG.E desc[UR48][R4.64+0xa0], R3 ;  /* 0x0000a00304004986 */ /* 0x0001e2000c101930 */
[----:B------:R-:W-:Y:S02]  /*4d10*/  F2FP.TF32.F32.PACK_B R51, R51 ;  /* 0x00000033ff33723e */ /* 0x000fe400024050ff */
[----:B------:R-:W-:Y:S01]  /*4d20*/  F2FP.TF32.F32.PACK_B R11, R11 ;  /* 0x0000000bff0b723e */ /* 0x000fe200024050ff */
[----:B------:R-:W-:Y:S01]  /*4d30*/  @P2 STG.E desc[UR48][R4.64+0xa4], R45 ;  /* 0x0000a42d04002986 */ /* 0x000fe2000c101930 */
[----:B------:R-:W-:-:S02]  /*4d40*/  ISETP.GT.AND P2, PT, R22, 0x30, PT ;  /* 0x000000301600780c */ /* 0x000fc40003f44270 */
[----:B------:R-:W-:Y:S01]  /*4d50*/  F2FP.TF32.F32.PACK_B R53, R53 ;  /* 0x00000035ff35723e */ /* 0x000fe200024050ff */
[----:B------:R1:W-:Y:S01]  /*4d60*/  @P1 STG.E desc[UR48][R6.64+0xa0], R9 ;  /* 0x0000a00906001986 */ /* 0x0003e2000c101930 */
[C---:B------:R-:W-:Y:S02]  /*4d70*/  ISETP.GT.AND P4, PT, R0.reuse, RZ, P2 ;  /* 0x000000ff0000720c */ /* 0x040fe40001784270 */
[----:B------:R-:W-:Y:S01]  /*4d80*/  ISETP.GT.AND P1, PT, R0, RZ, P3 ;  /* 0x000000ff0000720c */ /* 0x000fe20001f24270 */
[----:B0-----:R-:W-:Y:S01]  /*4d90*/  FMUL R3, R50, R57 ;  /* 0x0000003932037220 */ /* 0x001fe20000400000 */
[----:B------:R-:W-:Y:S01]  /*4da0*/  ISETP.GT.AND P2, PT, R0, 0x8, P2 ;  /* 0x000000080000780c */ /* 0x000fe20001744270 */
[----:B------:R-:W-:Y:S01]  /*4db0*/  @P0 STG.E desc[UR48][R6.64+0xa4], R47 ;  /* 0x0000a42f06000986 */ /* 0x000fe2000c101930 */
[----:B------:R-:W-:Y:S02]  /*4dc0*/  ISETP.GT.AND P0, PT, R22, 0x38, PT ;  /* 0x000000381600780c */ /* 0x000fe40003f04270 */
[----:B------:R-:W-:-:S02]  /*4dd0*/  F2FP.TF32.F32.PACK_B R3, R3 ;  /* 0x00000003ff03723e */ /* 0x000fc400024050ff */
[----:B------:R-:W-:Y:S01]  /*4de0*/  ISETP.GT.AND P3, PT, R0, 0x8, P3 ;  /* 0x000000080000780c */ /* 0x000fe20001f64270 */
[----:B-1----:R-:W-:Y:S01]  /*4df0*/  FMUL R9, R52, R57 ;  /* 0x0000003934097220 */ /* 0x002fe20000400000 */
[----:B------:R-:W-:Y:S01]  /*4e00*/  F2FP.TF32.F32.PACK_B R55, R55 ;  /* 0x00000037ff37723e */ /* 0x000fe200024050ff */
[----:B------:R0:W-:Y:S01]  /*4e10*/  @P4 STG.E desc[UR48][R4.64+0xc0], R11 ;  /* 0x0000c00b04004986 */ /* 0x0001e2000c101930 */
[----:B------:R-:W-:Y:S02]  /*4e20*/  ISETP.GT.AND P4, PT, R22, 0x39, PT ;  /* 0x000000391600780c */ /* 0x000fe40003f84270 */
[----:B------:R-:W-:Y:S01]  /*4e30*/  F2FP.TF32.F32.PACK_B R9, R9 ;  /* 0x00000009ff09723e */ /* 0x000fe200024050ff */
[----:B------:R-:W-:Y:S01]  /*4e40*/  @P1 STG.E desc[UR48][R4.64+0xc4], R49 ;  /* 0x0000c43104001986 */ /* 0x000fe2000c101930 */
[C---:B------:R-:W-:Y:S02]  /*4e50*/  ISETP.GT.AND P1, PT, R0.reuse, RZ, P0 ;  /* 0x000000ff0000720c */ /* 0x040fe40000724270 */
[C---:B------:R-:W-:Y:S01]  /*4e60*/  ISETP.GT.AND P0, PT, R0.reuse, 0x8, P0 ;  /* 0x000000080000780c */ /* 0x040fe20000704270 */
[----:B------:R-:W-:Y:S01]  /*4e70*/  @P2 STG.E desc[UR48][R6.64+0xc0], R3 ;  /* 0x0000c00306002986 */ /* 0x000fe2000c101930 */
[----:B------:R-:W-:-:S02]  /*4e80*/  ISETP.GT.AND P2, PT, R0, RZ, P4 ;  /* 0x000000ff0000720c */ /* 0x000fc40002744270 */
[----:B------:R-:W-:Y:S01]  /*4e90*/  ISETP.GT.AND P4, PT, R0, 0x8, P4 ;  /* 0x000000080000780c */ /* 0x000fe20002784270 */
[----:B0-----:R-:W-:Y:S01]  /*4ea0*/  FMUL R11, R54, R57 ;  /* 0x00000039360b7220 */ /* 0x001fe20000400000 */
[----:B------:R-:W-:Y:S04]  /*4eb0*/  @P3 STG.E desc[UR48][R6.64+0xc4], R51 ;  /* 0x0000c43306003986 */ /* 0x000fe8000c101930 */
[----:B------:R-:W-:Y:S01]  /*4ec0*/  F2FP.TF32.F32.PACK_B R11, R11 ;  /* 0x0000000bff0b723e */ /* 0x000fe200024050ff */
[----:B------:R-:W-:Y:S04]  /*4ed0*/  @P1 STG.E desc[UR48][R4.64+0xe0], R9 ;  /* 0x0000e00904001986 */ /* 0x000fe8000c101930 */
[----:B------:R0:W-:Y:S02]  /*4ee0*/  @P2 STG.E desc[UR48][R4.64+0xe4], R53 ;  /* 0x0000e43504002986 */ /* 0x0001e4000c101930 */
[----:B0-----:R-:W-:-:S02]  /*4ef0*/  @P0 IMAD.MOV.U32 R4, RZ, RZ, R6 ;  /* 0x000000ffff040224 */ /* 0x001fc400078e0006 */
[----:B------:R-:W-:-:S05]  /*4f00*/  @P0 IMAD.MOV.U32 R5, RZ, RZ, R7 ;  /* 0x000000ffff050224 */ /* 0x000fca00078e0007 */
[----:B------:R0:W-:Y:S04]  /*4f10*/  @P0 STG.E desc[UR48][R4.64+0xe0], R11 ;  /* 0x0000e00b04000986 */ /* 0x0001e8000c101930 */
[----:B------:R0:W-:Y:S02]  /*4f20*/  @P4 STG.E desc[UR48][R6.64+0xe4], R55 ;  /* 0x0000e43706004986 */ /* 0x0001e4000c101930 */
.L_x_98:
[----:B------:R-:W-:Y:S05]  /*4f30*/  BSYNC B0 ;  /* 0x0000000000007941 */ /* 0x000fea0003800000 */
.L_x_36:
[----:B0-----:R-:W3:Y:S01]  /*4f40*/  LDL.64 R4, [R1] ;  /* 0x0000000001047983 */ /* 0x001ee20000100a00 */
[----:B------:R-:W-:Y:S01]  /*4f50*/  ULDC.64 UR4, c[0x0][0x650] ;  /* 0x0001940000047ab9 */ /* 0x000fe20000000a00 */
[----:B------:R-:W-:Y:S02]  /*4f60*/  IMAD.U32 R0, RZ, RZ, UR45 ;  /* 0x0000002dff007e24 */ /* 0x000fe4000f8e00ff */
[----:B------:R-:W-:Y:S02]  /*4f70*/  IMAD.MOV.U32 R22, RZ, RZ, -0x1 ;  /* 0xffffffffff167424 */ /* 0x000fe400078e00ff */
[----:B------:R0:W-:Y:S01]  /*4f80*/  SYNCS.ARRIVE.TRANS64.A1T0 RZ, [R0+UR41], RZ ;  /* 0x000000ff00ff79a7 */ /* 0x0001e20008100029 */
[----:B-----5:R-:W-:Y:S02]  /*4f90*/  IMAD.MOV.U32 R18, RZ, RZ, -0x1 ;  /* 0xffffffffff127424 */ /* 0x020fe400078e00ff */
[----:B--2---:R-:W-:Y:S01]  /*4fa0*/  IMAD.MOV.U32 R19, RZ, RZ, -0x1 ;  /* 0xffffffffff137424 */ /* 0x004fe200078e00ff */
[----:B0-----:R-:W-:-:S02]  /*4fb0*/  PRMT R0, RZ, 0x7610, R0 ;  /* 0x00007610ff007816 */ /* 0x001fc40000000000 */
[----:B---3--:R-:W-:-:S05]  /*4fc0*/  LEA R16, P0, R4, R16, 0x1 ;  /* 0x0000001004107211 */ /* 0x008fca00078008ff */
[----:B------:R-:W-:Y:S01]  /*4fd0*/  IMAD.X R17, R66, 0x1, R17, P0 ;  /* 0x0000000142117824 */ /* 0x000fe200000e0611 */
[----:B------:R-:W-:-:S04]  /*4fe0*/  ISETP.GE.U32.AND P0, PT, R16, UR4, PT ;  /* 0x0000000410007c0c */ /* 0x000fc8000bf06070 */
[----:B------:R-:W-:-:S13]  /*4ff0*/  ISETP.GE.U32.AND.EX P0, PT, R17, UR5, PT, P0 ;  /* 0x0000000511007c0c */ /* 0x000fda000bf06100 */
[----:B------:R-:W-:Y:S05]  /*5000*/  @P0 BRA `(.L_x_99) ;  /* 0x00000004004c0947 */ /* 0x000fea0003800000 */
[----:B----4-:R-:W0:Y:S01]  /*5010*/  LDC.64 R10, c[0x0][0x628] ;  /* 0x00018a00ff0a7b82 */ /* 0x010e220000000a00 */
[----:B------:R-:W2:Y:S01]  /*5020*/  S2R R12, SR_CTAID.X ;  /* 0x00000000000c7919 */ /* 0x000ea20000002500 */
[----:B-1----:R-:W-:Y:S02]  /*5030*/  IMAD.MOV.U32 R8, RZ, RZ, R16 ;  /* 0x000000ffff087224 */ /* 0x002fe400078e0010 */
[----:B------:R-:W-:Y:S01]  /*5040*/  IMAD.MOV.U32 R9, RZ, RZ, R17 ;  /* 0x000000ffff097224 */ /* 0x000fe200078e0011 */
[----:B------:R-:W1:Y:S03]  /*5050*/  S2R R18, SR_CTAID.Y ;  /* 0x0000000000127919 */ /* 0x000e660000002600 */
[----:B------:R-:W3:Y:S08]  /*5060*/  LDC R0, c[0x0][0x630] ;  /* 0x00018c00ff007b82 */ /* 0x000ef00000000800 */
[----:B------:R-:W4:Y:S01]  /*5070*/  LDC.64 R14, c[0x0][0x620] ;  /* 0x00018800ff0e7b82 */ /* 0x000f220000000a00 */
[----:B0-----:R-:W-:-:S04]  /*5080*/  ISETP.NE.U32.AND P0, PT, R10, RZ, PT ;  /* 0x000000ff0a00720c */ /* 0x001fc80003f05070 */
[----:B------:R-:W-:-:S13]  /*5090*/  ISETP.NE.AND.EX P0, PT, R11, RZ, PT, P0 ;  /* 0x000000ff0b00720c */ /* 0x000fda0003f05300 */
[----:B-1234-:R-:W-:Y:S05]  /*50a0*/  @!P0 BRA `(.L_x_100) ;  /* 0x0000000000288947 */ /* 0x01efea0003800000 */
[----:B------:R-:W0:Y:S02]  /*50b0*/  LDC R3, c[0x0][0x634] ;  /* 0x00018d00ff037b82 */ /* 0x000e240000000800 */
[----:B0-----:R-:W-:-:S05]  /*50c0*/  IADD3 R3, P0, R16, R3, RZ ;  /* 0x0000000310037210 */ /* 0x001fca0007f1e0ff */
        /* <DEDUP_REMOVED lines=8> */
.L_x_100:
[-CC-:B------:R-:W-:Y:S01]  /*5150*/  SHF.R.U64 R19, R8, R0.reuse, R9.reuse ;  /* 0x0000000008137219 */ /* 0x180fe20000001209 */
[----:B------:R-:W0:Y:S01]  /*5160*/  LDC.64 R26, c[0x0][0x640] ;  /* 0x00019000ff1a7b82 */ /* 0x000e220000000a00 */
[----:B------:R-:W-:Y:S01]  /*5170*/  SHF.R.U32.HI R0, RZ, R0, R9 ;  /* 0x00000000ff007219 */ /* 0x000fe20000011609 */
[----:B------:R-:W-:Y:S01]  /*5180*/  ULDC UR4, c[0x0][0x150] ;  /* 0x0000540000047ab9 */ /* 0x000fe20000000800 */
[----:B------:R-:W-:Y:S02]  /*5190*/  IADD3 R3, P0, RZ, -R19, RZ ;  /* 0x80000013ff037210 */ /* 0x000fe40007f1e0ff */
[----:B------:R-:W-:-:S03]  /*51a0*/  I2FP.F32.U32 R7, R12 ;  /* 0x0000000c00077245 */ /* 0x000fc60000201000 */
[----:B------:R-:W1:Y:S01]  /*51b0*/  LDC R6, c[0x0][0x618] ;  /* 0x00018600ff067b82 */ /* 0x000e620000000800 */
[----:B------:R-:W-:Y:S02]  /*51c0*/  IMAD.X R5, RZ, RZ, ~R0, P0 ;  /* 0x000000ffff057224 */ /* 0x000fe400000e0e00 */
[----:B------:R-:W-:Y:S01]  /*51d0*/  FMUL R7, R7, UR4 ;  /* 0x0000000407077c20 */ /* 0x000fe20008400000 */
[----:B------:R-:W-:Y:S01]  /*51e0*/  ULDC UR4, c[0x0][0x154] ;  /* 0x0000550000047ab9 */ /* 0x000fe20000000800 */
[-C--:B------:R-:W-:Y:S02]  /*51f0*/  IMAD R0, R5, R14.reuse, RZ ;  /* 0x0000000e05007224 */ /* 0x080fe400078e02ff */
[C---:B------:R-:W-:Y:S01]  /*5200*/  IMAD.WIDE.U32 R4, R3.reuse, R14, R16 ;  /* 0x0000000e03047225 */ /* 0x040fe200078e0010 */
[----:B------:R-:W2:Y:S01]  /*5210*/  LDC R11, c[0x0][0x608] ;  /* 0x00018200ff0b7b82 */ /* 0x000ea20000000800 */
[----:B------:R-:W3:Y:S02]  /*5220*/  F2I.U32.TRUNC.NTZ R7, R7 ;  /* 0x0000000700077305 */ /* 0x000ee4000020f000 */
[----:B------:R-:W-:-:S04]  /*5230*/  IMAD R3, R3, R15, R0 ;  /* 0x0000000f03037224 */ /* 0x000fc800078e0200 */
[----:B------:R-:W-:Y:S01]  /*5240*/  IMAD.IADD R3, R5, 0x1, R3 ;  /* 0x0000000105037824 */ /* 0x000fe200078e0203 */
[----:B------:R-:W4:Y:S01]  /*5250*/  LDC R8, c[0x0][0x658] ;  /* 0x00019600ff087b82 */ /* 0x000f220000000800 */
[----:B------:R-:W-:Y:S02]  /*5260*/  I2FP.F32.U32 R5, R18 ;  /* 0x0000001200057245 */ /* 0x000fe40000201000 */
[----:B0-----:R-:W-:-:S04]  /*5270*/  ISETP.NE.U32.AND P0, PT, R26, RZ, PT ;  /* 0x000000ff1a00720c */ /* 0x001fc80003f05070 */
[----:B------:R-:W-:Y:S01]  /*5280*/  ISETP.NE.AND.EX P0, PT, R27, RZ, PT, P0 ;  /* 0x000000ff1b00720c */ /* 0x000fe20003f05300 */
[----:B------:R-:W0:Y:S01]  /*5290*/  LDC R9, c[0x0][0x144] ;  /* 0x00005100ff097b82 */ /* 0x000e220000000800 */
[-C--:B-1----:R-:W-:Y:S01]  /*52a0*/  SHF.R.U32.HI R0, RZ, R6.reuse, R3 ;  /* 0x00000006ff007219 */ /* 0x082fe20000011603 */
[----:B---3--:R-:W-:Y:S01]  /*52b0*/  IMAD.MOV R7, RZ, RZ, -R7 ;  /* 0x000000ffff077224 */ /* 0x008fe200078e0a07 */
[----:B------:R-:W-:Y:S01]  /*52c0*/  SHF.R.U64 R13, R4, R6, R3 ;  /* 0x00000006040d7219 */ /* 0x000fe20000001203 */
[----:B------:R-:W-:-:S04]  /*52d0*/  FMUL R6, R5, UR4 ;  /* 0x0000000405067c20 */ /* 0x000fc80008400000 */
[----:B------:R-:W1:Y:S01]  /*52e0*/  LDC R21, c[0x0][0x148] ;  /* 0x00005200ff157b82 */ /* 0x000e620000000800 */
[-CC-:B--2---:R-:W-:Y:S02]  /*52f0*/  SHF.R.U64 R10, R13, R11.reuse, R0.reuse ;  /* 0x0000000b0d0a7219 */ /* 0x184fe40000001200 */
[----:B------:R-:W-:Y:S02]  /*5300*/  SHF.R.U32.HI R3, RZ, R11, R0 ;  /* 0x0000000bff037219 */ /* 0x000fe40000011600 */
[----:B------:R2:W3:Y:S03]  /*5310*/  F2I.U32.TRUNC.NTZ R0, R6 ;  /* 0x0000000600007305 */ /* 0x0004e6000020f000 */
[----:B------:R-:W1:Y:S01]  /*5320*/  LDC R14, c[0x0][0x648] ;  /* 0x00019200ff0e7b82 */ /* 0x000e620000000800 */
[-CC-:B----4-:R-:W-:Y:S02]  /*5330*/  SHF.R.U64 R15, R10, R8.reuse, R3.reuse ;  /* 0x000000080a0f7219 */ /* 0x190fe40000001203 */
[----:B------:R-:W-:-:S03]  /*5340*/  SHF.R.U32.HI R5, RZ, R8, R3 ;  /* 0x00000008ff057219 */ /* 0x000fc60000011603 */
[----:B------:R-:W-:Y:S02]  /*5350*/  IMAD.MOV.U32 R4, RZ, RZ, R15 ;  /* 0x000000ffff047224 */ /* 0x000fe400078e000f */
[----:B------:R-:W4:Y:S01]  /*5360*/  LDC R20, c[0x0][0x638] ;  /* 0x00018e00ff147b82 */ /* 0x000f220000000800 */
[----:B0-----:R-:W-:-:S07]  /*5370*/  IMAD R25, R9, R7, R12 ;  /* 0x0000000709197224 */ /* 0x001fce00078e020c */
[----:B------:R-:W0:Y:S08]  /*5380*/  LDC R24, c[0x0][0x610] ;  /* 0x00018400ff187b82 */ /* 0x000e300000000800 */
[----:B------:R-:W0:Y:S01]  /*5390*/  LDC R28, c[0x0][0x600] ;  /* 0x00018000ff1c7b82 */ /* 0x000e220000000800 */
[----:B--23--:R-:W-:Y:S05]  /*53a0*/  @!P0 BRA `(.L_x_101) ;  /* 0x0000000000288947 */ /* 0x00cfea0003800000 */
        /* <DEDUP_REMOVED lines=10> */
.L_x_101:
[----:B------:R-:W-:Y:S02]  /*5450*/  ISETP.NE.AND P0, PT, R2, 0x1, PT ;  /* 0x000000010200780c */ /* 0x000fe40003f05270 */
[----:B-1----:R-:W-:Y:S01]  /*5460*/  SHF.R.U64 R3, R4, R14, R5 ;  /* 0x0000000e04037219 */ /* 0x002fe20000001205 */
[----:B------:R-:W-:Y:S01]  /*5470*/  IMAD.MOV R5, RZ, RZ, -R0 ;  /* 0x000000ffff057224 */ /* 0x000fe200078e0a00 */
[----:B------:R-:W-:-:S03]  /*5480*/  LOP3.LUT R0, R10, R69, RZ, 0xc0, !PT ;  /* 0x000000450a007212 */ /* 0x000fc600078ec0ff */
[----:B------:R-:W-:Y:S02]  /*5490*/  IMAD.MOV R4, RZ, RZ, -R3 ;  /* 0x000000ffff047224 */ /* 0x000fe400078e0a03 */
[----:B------:R-:W-:Y:S01]  /*54a0*/  IMAD R22, R65, R3, R0 ;  /* 0x0000000341167224 */ /* 0x000fe200078e0200 */
[----:B------:R-:W-:Y:S01]  /*54b0*/  LOP3.LUT R3, R13, R68, RZ, 0xc0, !PT ;  /* 0x000000440d037212 */ /* 0x000fe200078ec0ff */
[----:B----4-:R-:W-:Y:S02]  /*54c0*/  IMAD R0, R4, R20, R15 ;  /* 0x0000001404007224 */ /* 0x010fe400078e020f */
[----:B------:R-:W-:Y:S02]  /*54d0*/  @P0 IMAD R25, R21, R5, R18 ;  /* 0x0000000515190224 */ /* 0x000fe400078e0212 */
[----:B0-----:R-:W-:Y:S02]  /*54e0*/  IMAD R3, R0, R28, R3 ;  /* 0x0000001c00037224 */ /* 0x001fe400078e0203 */
[----:B------:R-:W-:-:S02]  /*54f0*/  IMAD R22, R22, R24, R25 ;  /* 0x0000001816167224 */ /* 0x000fc400078e0219 */
[----:B------:R-:W-:-:S03]  /*5500*/  IMAD.MOV.U32 R4, RZ, RZ, 0x1 ;  /* 0x00000001ff047424 */ /* 0x000fc600078e00ff */
[----:B------:R-:W-:Y:S02]  /*5510*/  SEL R18, R3, R22, !P0 ;  /* 0x0000001603127207 */ /* 0x000fe40004000000 */
[----:B------:R-:W-:Y:S02]  /*5520*/  PRMT R0, R4, 0x7610, R0 ;  /* 0x0000761004007816 */ /* 0x000fe40000000000 */
[----:B------:R-:W-:-:S07]  /*5530*/  SEL R22, R22, R3, !P0 ;  /* 0x0000000316167207 */ /* 0x000fce0004000000 */
.L_x_99:
[----:B------:R-:W-:Y:S01]  /*5540*/  LOP3.LUT P0, RZ, R0, 0xff, RZ, 0xc0, !PT ;  /* 0x000000ff00ff7812 */ /* 0x000fe2000780c0ff */
[----:B------:R-:W-:Y:S01]  /*5550*/  UIMAD.WIDE.U32 UR4, UR36, -0x55555555, URZ ;  /* 0xaaaaaaab240478a5 */ /* 0x000fe2000f8e003f */
[----:B------:R-:W-:-:S03]  /*5560*/  LOP3.LUT R75, R75, 0x1, RZ, 0x3c, !PT ;  /* 0x000000014b4b7812 */ /* 0x000fc600078e3cff */
[----:B------:R-:W-:-:S04]  /*5570*/  USHF.R.U32.HI UR4, URZ, 0x1, UR5 ;  /* 0x000000013f047899 */ /* 0x000fc80008011605 */
[----:B------:R-:W-:-:S04]  /*5580*/  UIMAD UR36, UR4, -0x3, UR36 ;  /* 0xfffffffd042478a4 */ /* 0x000fc8000f8e0224 */
[----:B------:R-:W-:Y:S08]  /*5590*/  @P0 BRA `(.L_x_102) ;  /* 0xffffffc000740947 */ /* 0x000ff0000383ffff */
[----:B------:R-:W-:Y:S05]  /*55a0*/  EXIT ;  /* 0x000000000000794d */ /* 0x000fea0003800000 */
.L_x_17:
[----:B------:R-:W-:-:S08]  /*55b0*/  ISETP.NE.AND P0, PT, R14, RZ, PT ;  /* 0x000000ff0e00720c */ /* 0x000fd00003f05270 */
[----:B0-----:R-:W0:-:S00]  /*55c0*/  USETMAXREG.DEALLOC.CTAPOOL 0x28 ;  /* 0x00000028000079c8 */ /* 0x001e0000080e0500 */
[----:B------:R-:W-:Y:S05]  /*55d0*/  @P0 EXIT ;  /* 0x000000000000094d */ /* 0x000fea0003800000 */
[----:B0-----:R-:W-:Y:S01]  /*55e0*/  LOP3.LUT P0, RZ, R3, 0xff, RZ, 0xc0, !PT ;  /* 0x000000ff03ff7812 */ /* 0x001fe2000780c0ff */
[----:B------:R-:W-:Y:S02]  /*55f0*/  IMAD.MOV.U32 R3, RZ, RZ, 0x1 ;  /* 0x00000001ff037424 */ /* 0x000fe400078e00ff */
[----:B------:R-:W-:-:S10]  /*5600*/  IMAD.MOV.U32 R8, RZ, RZ, RZ ;  /* 0x000000ffff087224 */ /* 0x000fd400078e00ff */
[----:B------:R-:W-:Y:S05]  /*5610*/  @!P0 BRA `(.L_x_103) ;  /* 0x0000000c00b08947 */ /* 0x000fea0003800000 */
[----:B------:R-:W0:Y:S01]  /*5620*/  S2UR UR6, SR_CgaCtaId ;  /* 0x00000000000679c3 */ /* 0x000e220000008800 */
[----:B------:R-:W-:Y:S01]  /*5630*/  LOP3.LUT P0, RZ, R4, 0x1f, RZ, 0xc0, !PT ;  /* 0x0000001f04ff7812 */ /* 0x000fe2000780c0ff */
[----:B------:R-:W-:Y:S01]  /*5640*/  ULDC UR21, c[0x0][0x658] ;  /* 0x0001960000157ab9 */ /* 0x000fe20000000800 */
[----:B------:R-:W-:Y:S01]  /*5650*/  UMOV UR4, 0xffffffff ;  /* 0xffffffff00047882 */ /* 0x000fe20000000000 */
[----:B------:R-:W-:Y:S01]  /*5660*/  BSSY B0, `(.L_x_103) ;  /* 0x00000e7000007945 */ /* 0x000fe20003800000 */
[----:B------:R-:W-:Y:S01]  /*5670*/  USHF.L.U32 UR4, UR4, UR21, URZ ;  /* 0x0000001504047299 */ /* 0x000fe2000800063f */
[C---:B------:R-:W-:Y:S01]  /*5680*/  ISETP.NE.AND P2, PT, R5.reuse, RZ, PT ;  /* 0x000000ff0500720c */ /* 0x040fe20003f45270 */
[----:B------:R-:W-:Y:S01]  /*5690*/  IMAD.MOV.U32 R10, RZ, RZ, 0x1 ;  /* 0x00000001ff0a7424 */ /* 0x000fe200078e00ff */
[----:B------:R-:W-:Y:S01]  /*56a0*/  ISETP.NE.OR P0, PT, R5, RZ, !P0 ;  /* 0x000000ff0500720c */ /* 0x000fe20004705670 */
[----:B------:R-:W-:Y:S01]  /*56b0*/  IMAD.MOV.U32 R3, RZ, RZ, 0x1 ;  /* 0x00000001ff037424 */ /* 0x000fe200078e00ff */
[----:B------:R-:W-:Y:S01]  /*56c0*/  LOP3.LUT R9, R23, 0x2, RZ, 0xfc, !PT ;  /* 0x0000000217097812 */ /* 0x000fe200078efcff */
[----:B------:R-:W-:Y:S01]  /*56d0*/  IMAD.MOV.U32 R8, RZ, RZ, RZ ;  /* 0x000000ffff087224 */ /* 0x000fe200078e00ff */
[----:B------:R-:W-:Y:S01]  /*56e0*/  ULDC UR13, c[0x0][0x600] ;  /* 0x00018000000d7ab9 */ /* 0x000fe20000000800 */
[----:B------:R-:W-:Y:S01]  /*56f0*/  UMOV UR5, 0x1 ;  /* 0x0000000100057882 */ /* 0x000fe20000000000 */
[----:B------:R-:W-:-:S02]  /*5700*/  UIADD3 UR30, UR37, 0x1, URZ ;  /* 0x00000001251e7890 */ /* 0x000fc4000fffe03f */
[----:B------:R-:W-:Y:S02]  /*5710*/  UIADD3 UR13, UR13, -0x1, URZ ;  /* 0xffffffff0d0d7890 */ /* 0x000fe4000fffe03f */
[----:B------:R-:W-:Y:S02]  /*5720*/  USHF.L.U32 UR21, UR5, UR21, URZ ;  /* 0x0000001505157299 */ /* 0x000fe4000800063f */
[----:B------:R-:W-:Y:S01]  /*5730*/  ULOP3.LUT UR29, URZ, UR4, URZ, 0x33, !UPT ;  /* 0x000000043f1d7292 */ /* 0x000fe2000f8e333f */
[----:B------:R-:W-:Y:S01]  /*5740*/  ULDC.64 UR22, c[0x0][0x198] ;  /* 0x0000660000167ab9 */ /* 0x000fe20000000a00 */
[----:B0-----:R-:W-:-:S10]  /*5750*/  IMAD.U32 R11, RZ, RZ, UR6 ;  /* 0x00000006ff0b7e24 */ /* 0x001fd4000f8e00ff */
.L_x_115:
[----:B------:R-:W-:-:S03]  /*5760*/  UMOV UR4, 0xffffffff ;  /* 0xffffffff00047882 */ /* 0x000fc60000000000 */
[----:B------:R-:W-:Y:S05]  /*5770*/  BRA.DIV UR4, `(.L_x_104) ;  /* 0x0000001204507947 */ /* 0x000fea000b800000 */
[----:B------:R-:W-:-:S13]  /*5780*/  ELECT P6, URZ, PT ;  /* 0x00000000003f782f */ /* 0x000fda00038c0000 */
.L_x_127:
[----:B------:R-:W0:Y:S01]  /*5790*/  LDC R4, c[0x0][0x28c] ;  /* 0x0000a300ff047b82 */ /* 0x000e220000000800 */
[----:B------:R-:W-:Y:S01]  /*57a0*/  BSSY B1, `(.L_x_105) ;  /* 0x000005e000017945 */ /* 0x000fe20003800000 */
[----:B0-----:R-:W-:-:S13]  /*57b0*/  ISETP.LT.OR P6, PT, R4, 0x1, !P6 ;  /* 0x000000010400780c */ /* 0x001fda00077c1670 */
[----:B------:R-:W-:Y:S05]  /*57c0*/  @P6 BRA `(.L_x_106) ;  /* 0x00000004006c6947 */ /* 0x000fea0003800000 */
[----:B------:R-:W-:Y:S02]  /*57d0*/  IMAD R11, R22, 0x2, R11 ;  /* 0x00000002160b7824 */ /* 0x000fe400078e020b */
[----:B------:R-:W-:Y:S02]  /*57e0*/  IMAD.SHL.U32 R18, R18, 0x40, RZ ;  /* 0x0000004012127824 */ /* 0x000fe400078e00ff */
[----:B------:R-:W-:Y:S02]  /*57f0*/  IMAD.MOV.U32 R15, RZ, RZ, RZ ;  /* 0x000000ffff0f7224 */ /* 0x000fe400078e00ff */
[----:B------:R-:W-:Y:S02]  /*5800*/  IMAD.U32 R20, RZ, RZ, UR30 ;  /* 0x0000001eff147e24 */ /* 0x000fe4000f8e00ff */
[----:B------:R-:W-:Y:S02]  /*5810*/  IMAD.MOV.U32 R4, RZ, RZ, R3 ;  /* 0x000000ffff047224 */ /* 0x000fe400078e0003 */
[----:B------:R-:W-:-:S02]  /*5820*/  IMAD.MOV.U32 R6, RZ, RZ, R8 ;  /* 0x000000ffff067224 */ /* 0x000fc400078e0008 */
[----:B------:R-:W-:-:S07]  /*5830*/  IMAD.SHL.U32 R12, R11, 0x20, RZ ;  /* 0x000000200b0c7824 */ /* 0x000fce00078e00ff */
.L_x_110:
[----:B------:R-:W0:Y:S01]  /*5840*/  S2UR UR4, SR_CgaCtaId ;  /* 0x00000000000479c3 */ /* 0x000e220000008800 */
[----:B------:R-:W-:Y:S02]  /*5850*/  MOV R14, 0x400 ;  /* 0x00000400000e7802 */ /* 0x000fe40000000f00 */
[----:B------:R-:W-:-:S05]  /*5860*/  SHF.L.U32 R5, R4, 0x1f, RZ ;  /* 0x0000001f04057819 */ /* 0x000fca00000006ff */
[----:B------:R-:W1:Y:S01]  /*5870*/  @!P2 LDC R7, c[0x0][0x500] ;  /* 0x00014000ff07ab82 */ /* 0x000e620000000800 */
[----:B0-----:R-:W-:-:S05]  /*5880*/  IMAD.U32 R11, RZ, RZ, UR4 ;  /* 0x00000004ff0b7e24 */ /* 0x001fca000f8e00ff */
[----:B------:R-:W-:-:S05]  /*5890*/  LEA R13, R11, R14, 0x18 ;  /* 0x0000000e0b0d7211 */ /* 0x000fca00078ec0ff */
[----:B------:R-:W-:-:S04]  /*58a0*/  IMAD R14, R6, 0x8, R13 ;  /* 0x00000008060e7824 */ /* 0x000fc800078e020d */
[----:B------:R-:W0:Y:S02]  /*58b0*/  SYNCS.PHASECHK.TRANS64.TRYWAIT P1, [R14+URZ+0x18], R5 ;  /* 0x000018050e0075a7 */ /* 0x000e24000802017f */
[----:B01----:R-:W-:Y:S05]  /*58c0*/  @!P1 BRA `(.L_x_107) ;  /* 0x00000010001c9947 */ /* 0x003fea0003800000 */
.L_x_128:
[----:B0-----:R-:W-:Y:S01]  /*58d0*/  PRMT R5, R9, 0x9910, RZ ;  /* 0x0000991009057816 */ /* 0x001fe200000000ff */
[----:B------:R0:W-:Y:S03]  /*58e0*/  @!P2 SYNCS.ARRIVE.TRANS64 RZ, [R14+URZ], R7 ;  /* 0x000000070effa9a7 */ /* 0x0001e6000800003f */
[----:B------:R-:W-:-:S13]  /*58f0*/  ISETP.NE.AND P1, PT, R5, 0x2, PT ;  /* 0x000000020500780c */ /* 0x000fda0003f25270 */
[----:B0-----:R-:W-:Y:S05]  /*5900*/  @P1 BRA `(.L_x_108) ;  /* 0x0000000000041947 */ /* 0x001fea0003800000 */
[----:B------:R-:W-:Y:S01]  /*5910*/  BPT.TRAP 0x1 ;  /* 0x000000040000795c */ /* 0x000fe20000300000 */
.L_x_108:
[----:B------:R-:W-:Y:S05]  /*5920*/  @P0 BRA `(.L_x_109) ;  /* 0x0000000000040947 */ /* 0x000fea0003800000 */
[----:B------:R-:W-:Y:S01]  /*5930*/  BPT.TRAP 0x1 ;  /* 0x000000040000795c */ /* 0x000fe20000300000 */
.L_x_109:
[----:B------:R-:W-:Y:S01]  /*5940*/  IMAD R5, R6, 0x8, R11 ;  /* 0x0000000806057824 */ /* 0x000fe200078e020b */
[----:B------:R-:W-:Y:S01]  /*5950*/  R2UR UR10, R15 ;  /* 0x000000000f0a72ca */ /* 0x000fe200000e0000 */
[----:B------:R-:W-:Y:S01]  /*5960*/  UIADD3 UR14, UP0, UR22, 0xf0, URZ ;  /* 0x000000f0160e7890 */ /* 0x000fe2000ff1e03f */
[----:B------:R-:W-:Y:S01]  /*5970*/  R2UR UR9, R14 ;  /* 0x000000000e0972ca */ /* 0x000fe200000e0000 */
[----:B------:R-:W-:Y:S01]  /*5980*/  IMAD.SHL.U32 R5, R5, 0x400, RZ ;  /* 0x0000040005057824 */ /* 0x000fe200078e00ff */
[----:B------:R-:W-:Y:S01]  /*5990*/  R2UR UR11, R12 ;  /* 0x000000000c0b72ca */ /* 0x000fe200000e0000 */
[----:B------:R-:W-:Y:S01]  /*59a0*/  UIADD3.X UR15, URZ, UR23, URZ, UP0, !UPT ;  /* 0x000000173f0f7290 */ /* 0x000fe200087fe43f */
[----:B------:R-:W-:Y:S01]  /*59b0*/  R2UR UR12, R19 ;  /* 0x00000000130c72ca */ /* 0x000fe200000e0000 */
[--C-:B------:R-:W-:Y:S01]  /*59c0*/  IMAD R5, R5, 0x4, R13.reuse ;  /* 0x0000000405057824 */ /* 0x100fe200078e020d */
[----:B------:R-:W-:Y:S01]  /*59d0*/  R2UR UR35, R18 ;  /* 0x00000000122372ca */ /* 0x000fe200000e0000 */
[----:B------:R-:W-:Y:S01]  /*59e0*/  IMAD R13, R6, 0x8000, R13 ;  /* 0x00008000060d7824 */ /* 0x000fe200078e020d */
[----:B------:R-:W-:Y:S01]  /*59f0*/  UIADD3 UR4, UP1, UR22, 0x1f0, URZ ;  /* 0x000001f016047890 */ /* 0x000fe2000ff3e03f */
[----:B------:R-:W-:Y:S01]  /*5a00*/  VIADD R20, R20, 0xffffffff ;  /* 0xffffffff14147836 */ /* 0x000fe20000000000 */
[----:B------:R-:W-:Y:S01]  /*5a10*/  R2UR UR40, R5 ;  /* 0x00000000052872ca */ /* 0x000fe200000e0000 */
[----:B------:R-:W-:Y:S01]  /*5a20*/  UIADD3 UR58, UR10, 0x20, URZ ;  /* 0x000000200a3a7890 */ /* 0x000fe2000fffe03f */
[----:B------:R-:W-:Y:S01]  /*5a30*/  R2UR UR18, R13 ;  /* 0x000000000d1272ca */ /* 0x000fe200000e0000 */
[----:B------:R-:W-:Y:S01]  /*5a40*/  UIADD3 UR50, UR10, 0x40, URZ ;  /* 0x000000400a327890 */ /* 0x000fe2000fffe03f */
[----:B------:R-:W-:Y:S01]  /*5a50*/  ISETP.GT.AND P3, PT, R20, 0x1, PT ;  /* 0x000000011400780c */ /* 0x000fe20003f64270 */
[----:B------:R-:W-:Y:S01]  /*5a60*/  UIADD3 UR42, UR10, 0x60, URZ ;  /* 0x000000600a2a7890 */ /* 0x000fe2000fffe03f */
[----:B------:R-:W-:Y:S01]  /*5a70*/  VIADD R6, R6, 0x1 ;  /* 0x0000000106067836 */ /* 0x000fe20000000000 */
[----:B------:R-:W-:Y:S01]  /*5a80*/  UMOV UR31, 0x30000 ;  /* 0x00030000001f7882 */ /* 0x000fe20000000000 */
[----:B------:R-:W-:Y:S01]  /*5a90*/  UMOV UR6, 0x0 ;  /* 0x0000000000067882 */ /* 0x000fe20000000000 */
[----:B------:R-:W-:Y:S01]  /*5aa0*/  UMOV UR7, 0x10000000 ;  /* 0x1000000000077882 */ /* 0x000fe20000000000 */
[----:B------:R-:W-:Y:S01]  /*5ab0*/  UIADD3.X UR5, URZ, UR23, URZ, UP1, !UPT ;  /* 0x000000173f057290 */ /* 0x000fe20008ffe43f */
[C---:B------:R-:W-:Y:S01]  /*5ac0*/  ISETP.NE.AND P1, PT, R6.reuse, 0x3, PT ;  /* 0x000000030600780c */ /* 0x040fe20003f25270 */
[----:B------:R-:W-:Y:S01]  /*5ad0*/  UMOV UR57, UR9 ;  /* 0x0000000900397c82 */ /* 0x000fe20008000000 */
[----:B------:R-:W-:Y:S01]  /*5ae0*/  UIADD3 UR8, UR40, 0x100, URZ ;  /* 0x0000010028087890 */ /* 0x000fe2000fffe03f */
[----:B------:R-:W-:Y:S01]  /*5af0*/  VIADD R15, R15, 0x80 ;  /* 0x000000800f0f7836 */ /* 0x000fe20000000000 */
[----:B------:R-:W-:Y:S01]  /*5b00*/  UIADD3 UR56, UR40, 0x2100, URZ ;  /* 0x0000210028387890 */ /* 0x000fe2000fffe03f */
[----:B------:R-:W-:Y:S01]  /*5b10*/  SEL R5, RZ, 0x1, P1 ;  /* 0x00000001ff057807 */ /* 0x000fe20000800000 */
[----:B------:R-:W-:Y:S01]  /*5b20*/  UIADD3 UR48, UR40, 0x4100, URZ ;  /* 0x0000410028307890 */ /* 0x000fe2000fffe03f */
[----:B------:R-:W-:Y:S01]  /*5b30*/  SEL R6, R6, RZ, P1 ;  /* 0x000000ff06067207 */ /* 0x000fe20000800000 */
[----:B------:R-:W-:Y:S01]  /*5b40*/  UIADD3 UR40, UR40, 0x6100, URZ ;  /* 0x0000610028287890 */ /* 0x000fe2000fffe03f */
[----:B------:R-:W-:Y:S01]  /*5b50*/  LOP3.LUT R4, R4, R5, RZ, 0x3c, !PT ;  /* 0x0000000504047212 */ /* 0x000fe200078e3cff */
[----:B------:R-:W-:Y:S01]  /*5b60*/  UIADD3 UR32, UR18, 0x18100, URZ ;  /* 0x0001810012207890 */ /* 0x000fe2000fffe03f */
[----:B------:R0:W-:Y:S01]  /*5b70*/  UTMALDG.3D.MULTICAST [UR8], [UR14], UR31, desc[UR6] ;  /* 0x000006080e0073b4 */ /* 0x0001e2000801181f */
[----:B------:R-:W-:-:S02]  /*5b80*/  UIADD3 UR24, UR18, 0x1a100, URZ ;  /* 0x0001a10012187890 */ /* 0x000fc4000fffe03f */
[----:B------:R-:W-:Y:S01]  /*5b90*/  UIADD3 UR16, UR18, 0x1c100, URZ ;  /* 0x0001c10012107890 */ /* 0x000fe2000fffe03f */
[----:B------:R-:W-:Y:S01]  /*5ba0*/  UMOV UR59, UR11 ;  /* 0x0000000b003b7c82 */ /* 0x000fe20008000000 */
[----:B------:R-:W-:Y:S01]  /*5bb0*/  UMOV UR60, UR12 ;  /* 0x0000000c003c7c82 */ /* 0x000fe20008000000 */
[----:B------:R-:W-:Y:S01]  /*5bc0*/  UMOV UR49, UR9 ;  /* 0x0000000900317c82 */ /* 0x000fe20008000000 */
[----:B------:R-:W-:Y:S01]  /*5bd0*/  UMOV UR51, UR11 ;  /* 0x0000000b00337c82 */ /* 0x000fe20008000000 */
[----:B------:R-:W-:Y:S01]  /*5be0*/  UMOV UR52, UR12 ;  /* 0x0000000c00347c82 */ /* 0x000fe20008000000 */
[----:B------:R-:W-:Y:S01]  /*5bf0*/  UMOV UR41, UR9 ;  /* 0x0000000900297c82 */ /* 0x000fe20008000000 */
[----:B------:R-:W-:Y:S01]  /*5c00*/  UMOV UR44, UR12 ;  /* 0x0000000c002c7c82 */ /* 0x000fe20008000000 */
[----:B------:R-:W-:Y:S01]  /*5c10*/  UMOV UR43, UR11 ;  /* 0x0000000b002b7c82 */ /* 0x000fe20008000000 */
[----:B------:R1:W-:Y:S01]  /*5c20*/  UTMALDG.3D.MULTICAST [UR56], [UR14], UR31, desc[UR6] ;  /* 0x000006380e0073b4 */ /* 0x0003e2000801181f */
        /* <DEDUP_REMOVED lines=11> */
[----:B0-----:R-:W-:Y:S01]  /*5ce0*/  UIADD3 UR8, UR18, 0x1e100, URZ ;  /* 0x0001e10012087890 */ /* 0x001fe2000fffe03f */
[----:B------:R-:W-:Y:S01]  /*5cf0*/  UMOV UR11, UR35 ;  /* 0x00000023000b7c82 */ /* 0x000fe20008000000 */
[----:B------:R1:W-:Y:S01]  /*5d00*/  UTMALDG.3D.MULTICAST [UR40], [UR14], UR31, desc[UR6] ;  /* 0x000006280e0073b4 */ /* 0x0003e2000801181f */
[----:B------:R-:W-:Y:S01]  /*5d10*/  UMOV UR18, UR50 ;  /* 0x0000003200127c82 */ /* 0x000fe20008000000 */
[----:B------:R-:W-:Y:S01]  /*5d20*/  UMOV UR10, UR42 ;  /* 0x0000002a000a7c82 */ /* 0x000fe20008000000 */
[----:B------:R1:W-:Y:S01]  /*5d30*/  UTMALDG.3D [UR32], [UR4], desc[UR6] ;  /* 0x00000620040075b4 */ /* 0x0003e20008011000 */
[----:B------:R1:W-:Y:S01]  /*5d40*/  UTMALDG.3D [UR24], [UR4], desc[UR6] ;  /* 0x00000618040075b4 */ /* 0x0003e20008011000 */
[----:B------:R1:W-:Y:S02]  /*5d50*/  UTMALDG.3D [UR16], [UR4], desc[UR6] ;  /* 0x00000610040075b4 */ /* 0x0003e40008011000 */
[----:B------:R1:W-:Y:S02]  /*5d60*/  UTMALDG.3D [UR8], [UR4], desc[UR6] ;  /* 0x00000608040075b4 */ /* 0x0003e40008011000 */
[----:B-1----:R-:W-:Y:S05]  /*5d70*/  @P3 BRA `(.L_x_110) ;  /* 0xfffffff800b03947 */ /* 0x002fea000383ffff */
.L_x_106:
[----:B------:R-:W-:Y:S05]  /*5d80*/  BSYNC B1 ;  /* 0x0000000000017941 */ /* 0x000fea0003800000 */
.L_x_105:
[----:B------:R-:W3:Y:S01]  /*5d90*/  LDL.64 R24, [R1] ;  /* 0x0000000001187983 */ /* 0x000ee20000100a00 */
[----:B------:R-:W-:Y:S01]  /*5da0*/  LOP3.LUT P4, RZ, R10, 0xff, RZ, 0xc0, !PT ;  /* 0x000000ff0aff7812 */ /* 0x000fe2000788c0ff */
[----:B------:R-:W-:Y:S01]  /*5db0*/  VIADD R7, R8, UR37 ;  /* 0x0000002508077c36 */ /* 0x000fe20008000000 */
[----:B------:R-:W-:Y:S01]  /*5dc0*/  ULDC.64 UR4, c[0x0][0x650] ;  /* 0x0001940000047ab9 */ /* 0x000fe20000000a00 */
[----:B------:R-:W-:Y:S01]  /*5dd0*/  IMAD.U32 R8, RZ, RZ, UR37 ;  /* 0x00000025ff087e24 */ /* 0x000fe2000f8e00ff */
[----:B------:R-:W-:Y:S01]  /*5de0*/  UISETP.GE.U32.AND UP0, UPT, UR37, 0x3, UPT ;  /* 0x000000032500788c */ /* 0x000fe2000bf06070 */
[----:B------:R-:W-:Y:S01]  /*5df0*/  BSSY B1, `(.L_x_111) ;  /* 0x000006b000017945 */ /* 0x000fe20003800000 */
[----:B------:R-:W-:Y:S01]  /*5e00*/  ISETP.GT.U32.AND P1, PT, R7, 0x2, PT ;  /* 0x000000020700780c */ /* 0x000fe20003f24070 */
[----:B------:R-:W-:Y:S01]  /*5e10*/  IMAD.MOV.U32 R22, RZ, RZ, -0x1 ;  /* 0xffffffffff167424 */ /* 0x000fe200078e00ff */
[----:B------:R-:W-:Y:S01]  /*5e20*/  PRMT R10, RZ, 0x7610, R10 ;  /* 0x00007610ff0a7816 */ /* 0x000fe2000000000a */
[----:B------:R-:W-:Y:S01]  /*5e30*/  IMAD.MOV.U32 R18, RZ, RZ, -0x1 ;  /* 0xffffffffff127424 */ /* 0x000fe200078e00ff */
[----:B------:R-:W-:Y:S01]  /*5e40*/  ISETP.LT.U32.AND P1, PT, R8, 0x3, P1 ;  /* 0x000000030800780c */ /* 0x000fe20000f21070 */
[----:B------:R-:W-:Y:S01]  /*5e50*/  IMAD.MOV.U32 R19, RZ, RZ, -0x1 ;  /* 0xffffffffff137424 */ /* 0x000fe200078e00ff */
[----:B------:R-:W-:Y:S01]  /*5e60*/  PLOP3.LUT P3, PT, PT, PT, UP0, 0x80, 0x0 ;  /* 0x000000000000781c */ /* 0x000fe20003f6f008 */
[----:B------:R-:W0:Y:S01]  /*5e70*/  @P4 S2R R11, SR_CgaCtaId ;  /* 0x00000000000b4919 */ /* 0x000e220000008800 */
[----:B------:R-:W-:-:S04]  /*5e80*/  @P4 MOV R4, 0x400 ;  /* 0x0000040000044802 */ /* 0x000fc80000000f00 */
[----:B0-----:R-:W-:Y:S01]  /*5e90*/  @P4 LEA R6, R11, R4, 0x18 ;  /* 0x000000040b064211 */ /* 0x001fe200078ec0ff */
[----:B------:R-:W-:Y:S01]  /*5ea0*/  IMAD.WIDE.U32 R4, R7, -0x55555555, RZ ;  /* 0xaaaaaaab07047825 */ /* 0x000fe200078e00ff */
[----:B------:R-:W-:Y:S02]  /*5eb0*/  SEL R4, RZ, 0x1, !P1 ;  /* 0x00000001ff047807 */ /* 0x000fe40004800000 */
[----:B------:R0:W-:Y:S02]  /*5ec0*/  @P4 SYNCS.ARRIVE.TRANS64.A1T0 RZ, [R6+URZ+0x68], RZ ;  /* 0x000068ff06ff49a7 */ /* 0x0001e4000810003f */
[----:B------:R-:W-:Y:S02]  /*5ed0*/  LOP3.LUT R3, R3, R4, RZ, 0x3c, !PT ;  /* 0x0000000403037212 */ /* 0x000fe400078e3cff */
[----:B------:R-:W-:Y:S02]  /*5ee0*/  PRMT R4, RZ, 0x7610, R4 ;  /* 0x00007610ff047816 */ /* 0x000fe40000000004 */
[----:B0-----:R-:W-:-:S04]  /*5ef0*/  SHF.R.U32.HI R6, RZ, 0x1, R5 ;  /* 0x00000001ff067819 */ /* 0x001fc80000011605 */
[----:B------:R-:W-:Y:S01]  /*5f00*/  @P3 LOP3.LUT R3, R3, 0x1, R6, 0x78, !PT ;  /* 0x0000000103033812 */ /* 0x000fe200078e7806 */
[----:B------:R-:W-:Y:S01]  /*5f10*/  IMAD R8, R6, -0x3, R7 ;  /* 0xfffffffd06087824 */ /* 0x000fe200078e0207 */
[----:B---3--:R-:W-:-:S04]  /*5f20*/  IADD3 R16, P4, R16, R24, RZ ;  /* 0x0000001810107210 */ /* 0x008fc80007f9e0ff */
[----:B------:R-:W-:Y:S01]  /*5f30*/  ISETP.GE.U32.AND P1, PT, R16, UR4, PT ;  /* 0x0000000410007c0c */ /* 0x000fe2000bf26070 */
[----:B------:R-:W-:-:S05]  /*5f40*/  IMAD.X R17, R17, 0x1, R0, P4 ;  /* 0x0000000111117824 */ /* 0x000fca00020e0600 */
[----:B------:R-:W-:-:S13]  /*5f50*/  ISETP.GE.U32.AND.EX P1, PT, R17, UR5, PT, P1 ;  /* 0x0000000511007c0c */ /* 0x000fda000bf26110 */
[----:B------:R-:W-:Y:S05]  /*5f60*/  @P1 BRA `(.L_x_112) ;  /* 0x00000004004c1947 */ /* 0x000fea0003800000 */
[----:B------:R-:W0:Y:S01]  /*5f70*/  S2R R13, SR_CTAID.X ;  /* 0x00000000000d7919 */ /* 0x000e220000002500 */
[----:B------:R-:W-:Y:S01]  /*5f80*/  ULDC.64 UR4, c[0x0][0x628] ;  /* 0x00018a0000047ab9 */ /* 0x000fe20000000a00 */
[----:B------:R-:W1:Y:S01]  /*5f90*/  LDC R14, c[0x0][0x144] ;  /* 0x00005100ff0e7b82 */ /* 0x000e620000000800 */
[----:B------:R-:W-:Y:S01]  /*5fa0*/  ISETP.NE.U32.AND P1, PT, RZ, UR4, PT ;  /* 0x00000004ff007c0c */ /* 0x000fe2000bf25070 */
[----:B------:R-:W3:Y:S01]  /*5fb0*/  S2R R12, SR_CTAID.Y ;  /* 0x00000000000c7919 */ /* 0x000ee20000002600 */
[----:B------:R-:W-:Y:S01]  /*5fc0*/  ULDC UR7, c[0x0][0x630] ;  /* 0x00018c0000077ab9 */ /* 0x000fe20000000800 */
[----:B------:R-:W-:Y:S01]  /*5fd0*/  ULDC UR8, c[0x0][0x150] ;  /* 0x0000540000087ab9 */ /* 0x000fe20000000800 */
[----:B------:R-:W-:Y:S01]  /*5fe0*/  ISETP.NE.AND.EX P1, PT, RZ, UR5, PT, P1 ;  /* 0x00000005ff007c0c */ /* 0x000fe2000bf25310 */
[----:B------:R-:W-:Y:S02]  /*5ff0*/  IMAD.MOV.U32 R4, RZ, RZ, R16 ;  /* 0x000000ffff047224 */ /* 0x000fe400078e0010 */
[----:B------:R-:W-:Y:S01]  /*6000*/  IMAD.MOV.U32 R5, RZ, RZ, R17 ;  /* 0x000000ffff057224 */ /* 0x000fe200078e0011 */
[----:B0-----:R-:W-:-:S09]  /*6010*/  I2FP.F32.U32 R18, R13 ;  /* 0x0000000d00127245 */ /* 0x001fd20000201000 */
[----:B------:R-:W-:Y:S05]  /*6020*/  @!P1 BRA `(.L_x_113) ;  /* 0x0000000000289947 */ /* 0x000fea0003800000 */
[----:B------:R-:W-:Y:S02]  /*6030*/  ULDC UR6, c[0x0][0x634] ;  /* 0x00018d0000067ab9 */ /* 0x000fe40000000800 */
[----:B------:R-:W-:-:S05]  /*6040*/  IADD3 R5, P1, R16, UR6, RZ ;  /* 0x0000000610057c10 */ /* 0x000fca000ff3e0ff */
[----:B------:R-:W-:-:S04]  /*6050*/  IMAD.X R15, RZ, RZ, R17, P1 ;  /* 0x000000ffff0f7224 */ /* 0x000fc800008e0611 */
[----:B------:R-:W-:-:S04]  /*6060*/  IMAD.WIDE.U32 R6, R15, UR4, RZ ;  /* 0x000000040f067c25 */ /* 0x000fc8000f8e00ff */
[----:B------:R-:W-:-:S04]  /*6070*/  IMAD.WIDE.U32 R6, P1, R5, UR5, R6 ;  /* 0x0000000505067c25 */ /* 0x000fc8000f820006 */
[----:B------:R-:W-:-:S04]  /*6080*/  IMAD.WIDE.U32 R4, R5, UR4, RZ ;  /* 0x0000000405047c25 */ /* 0x000fc8000f8e00ff */
[----:B------:R-:W-:Y:S01]  /*6090*/  IMAD.MOV.U32 R4, RZ, RZ, R7 ;  /* 0x000000ffff047224 */ /* 0x000fe200078e0007 */
[----:B------:R-:W-:Y:S01]  /*60a0*/  IADD3 RZ, P3, R5, R6, RZ ;  /* 0x0000000605ff7210 */ /* 0x000fe20007f7e0ff */
[----:B------:R-:W-:-:S04]  /*60b0*/  IMAD.X R5, RZ, RZ, RZ, P1 ;  /* 0x000000ffff057224 */ /* 0x000fc800008e06ff */
[----:B------:R-:W-:-:S08]  /*60c0*/  IMAD.WIDE.U32.X R4, R15, UR5, R4, P3 ;  /* 0x000000050f047c25 */ /* 0x000fd000098e0404 */
.L_x_113:
[----:B------:R-:W-:Y:S01]  /*60d0*/  FMUL R18, R18, UR8 ;  /* 0x0000000812127c20 */ /* 0x000fe20008400000 */
[--C-:B------:R-:W-:Y:S01]  /*60e0*/  SHF.R.U64 R19, R4, UR7, R5.reuse ;  /* 0x0000000704137c19 */ /* 0x100fe20008001205 */
[----:B------:R-:W-:Y:S01]  /*60f0*/  ULDC.64 UR4, c[0x0][0x620] ;  /* 0x0001880000047ab9 */ /* 0x000fe20000000a00 */
[----:B------:R-:W-:Y:S01]  /*6100*/  SHF.R.U32.HI R4, RZ, UR7, R5 ;  /* 0x00000007ff047c19 */ /* 0x000fe20008011605 */
[----:B------:R-:W-:Y:S01]  /*6110*/  ULDC.64 UR6, c[0x0][0x640] ;  /* 0x0001900000067ab9 */ /* 0x000fe20000000a00 */
[----:B------:R-:W-:Y:S01]  /*6120*/  IADD3 R5, P1, RZ, -R19, RZ ;  /* 0x80000013ff057210 */ /* 0x000fe20007f3e0ff */
[----:B------:R-:W0:Y:S01]  /*6130*/  F2I.U32.TRUNC.NTZ R18, R18 ;  /* 0x0000001200127305 */ /* 0x000e22000020f000 */
[----:B------:R-:W4:Y:S03]  /*6140*/  LDC R15, c[0x0][0x148] ;  /* 0x00005200ff0f7b82 */ /* 0x000f260000000800 */
[----:B------:R-:W-:Y:S01]  /*6150*/  IMAD.X R4, RZ, RZ, ~R4, P1 ;  /* 0x000000ffff047224 */ /* 0x000fe200008e0e04 */
[----:B------:R-:W-:-:S03]  /*6160*/  ISETP.NE.U32.AND P1, PT, RZ, UR6, PT ;  /* 0x00000006ff007c0c */ /* 0x000fc6000bf25070 */
[----:B------:R-:W-:Y:S01]  /*6170*/  IMAD R4, R4, UR4, RZ ;  /* 0x0000000404047c24 */ /* 0x000fe2000f8e02ff */
[----:B------:R-:W-:-:S03]  /*6180*/  ISETP.NE.AND.EX P1, PT, RZ, UR7, PT, P1 ;  /* 0x00000007ff007c0c */ /* 0x000fc6000bf25310 */
[C---:B------:R-:W-:Y:S01]  /*6190*/  IMAD R7, R5.reuse, UR5, R4 ;  /* 0x0000000505077c24 */ /* 0x040fe2000f8e0204 */
[----:B------:R-:W-:Y:S01]  /*61a0*/  ULDC UR5, c[0x0][0x154] ;  /* 0x0000550000057ab9 */ /* 0x000fe20000000800 */
[----:B------:R-:W-:Y:S01]  /*61b0*/  IMAD.WIDE.U32 R4, R5, UR4, R16 ;  /* 0x0000000405047c25 */ /* 0x000fe2000f8e0010 */
[----:B------:R-:W-:-:S03]  /*61c0*/  ULDC UR4, c[0x0][0x618] ;  /* 0x0001860000047ab9 */ /* 0x000fc60000000800 */
[----:B0-----:R-:W-:Y:S02]  /*61d0*/  IMAD.MOV R6, RZ, RZ, -R18 ;  /* 0x000000ffff067224 */ /* 0x001fe400078e0a12 */
[----:B------:R-:W-:Y:S02]  /*61e0*/  IMAD.IADD R5, R5, 0x1, R7 ;  /* 0x0000000105057824 */ /* 0x000fe400078e0207 */
[----:B-1----:R-:W-:Y:S01]  /*61f0*/  IMAD R13, R14, R6, R13 ;  /* 0x000000060e0d7224 */ /* 0x002fe200078e020d */
[----:B---3--:R-:W-:Y:S02]  /*6200*/  I2FP.F32.U32 R6, R12 ;  /* 0x0000000c00067245 */ /* 0x008fe40000201000 */
[--C-:B------:R-:W-:Y:S02]  /*6210*/  SHF.R.U64 R14, R4, UR4, R5.reuse ;  /* 0x00000004040e7c19 */ /* 0x100fe40008001205 */
[----:B------:R-:W-:Y:S01]  /*6220*/  SHF.R.U32.HI R5, RZ, UR4, R5 ;  /* 0x00000004ff057c19 */ /* 0x000fe20008011605 */
[----:B------:R-:W-:Y:S01]  /*6230*/  FMUL R6, R6, UR5 ;  /* 0x0000000506067c20 */ /* 0x000fe20008400000 */
[----:B------:R-:W-:-:S02]  /*6240*/  ULDC UR4, c[0x0][0x608] ;  /* 0x0001820000047ab9 */ /* 0x000fc40000000800 */
[--C-:B------:R-:W-:Y:S01]  /*6250*/  SHF.R.U64 R20, R14, UR4, R5.reuse ;  /* 0x000000040e147c19 */ /* 0x100fe20008001205 */
[----:B------:R0:W1:Y:S01]  /*6260*/  F2I.U32.TRUNC.NTZ R21, R6 ;  /* 0x0000000600157305 */ /* 0x000062000020f000 */
[----:B------:R-:W-:Y:S01]  /*6270*/  SHF.R.U32.HI R5, RZ, UR4, R5 ;  /* 0x00000004ff057c19 */ /* 0x000fe20008011605 */
[----:B------:R-:W-:-:S03]  /*6280*/  ULDC UR4, c[0x0][0x658] ;  /* 0x0001960000047ab9 */ /* 0x000fc60000000800 */
[--C-:B------:R-:W-:Y:S02]  /*6290*/  SHF.R.U64 R18, R20, UR4, R5.reuse ;  /* 0x0000000414127c19 */ /* 0x100fe40008001205 */
[----:B------:R-:W-:-:S03]  /*62a0*/  SHF.R.U32.HI R25, RZ, UR4, R5 ;  /* 0x00000004ff197c19 */ /* 0x000fc60008011605 */
[----:B------:R-:W-:Y:S02]  /*62b0*/  IMAD.MOV.U32 R4, RZ, RZ, R18 ;  /* 0x000000ffff047224 */ /* 0x000fe400078e0012 */
[----:B------:R-:W-:Y:S01]  /*62c0*/  IMAD.MOV.U32 R5, RZ, RZ, R25 ;  /* 0x000000ffff057224 */ /* 0x000fe200078e0019 */
[----:B0-----:R-:W-:Y:S06]  /*62d0*/  @!P1 BRA `(.L_x_114) ;  /* 0x0000000000289947 */ /* 0x001fec0003800000 */
        /* <DEDUP_REMOVED lines=10> */
.L_x_114:
[----:B------:R-:W-:Y:S01]  /*6380*/  ISETP.NE.AND P1, PT, R2, 0x1, PT ;  /* 0x000000010200780c */ /* 0x000fe20003f25270 */
[----:B------:R-:W-:Y:S01]  /*6390*/  ULDC UR4, c[0x0][0x648] ;  /* 0x0001920000047ab9 */ /* 0x000fe20000000800 */
[----:B------:R-:W-:Y:S01]  /*63a0*/  LOP3.LUT R20, R20, UR29, RZ, 0xc0, !PT ;  /* 0x0000001d14147c12 */ /* 0x000fe2000f8ec0ff */
[----:B-1----:R-:W-:Y:S01]  /*63b0*/  IMAD.MOV R21, RZ, RZ, -R21 ;  /* 0x000000ffff157224 */ /* 0x002fe200078e0a15 */
[----:B------:R-:W-:Y:S01]  /*63c0*/  SHF.R.U64 R5, R4, UR4, R5 ;  /* 0x0000000404057c19 */ /* 0x000fe20008001205 */
[----:B------:R-:W-:Y:S01]  /*63d0*/  ULDC UR4, c[0x0][0x638] ;  /* 0x00018e0000047ab9 */ /* 0x000fe20000000800 */
[----:B------:R-:W-:Y:S01]  /*63e0*/  ULDC UR5, c[0x0][0x610] ;  /* 0x0001840000057ab9 */ /* 0x000fe20000000800 */
[----:B------:R-:W-:Y:S02]  /*63f0*/  IMAD.MOV.U32 R4, RZ, RZ, 0x1 ;  /* 0x00000001ff047424 */ /* 0x000fe400078e00ff */
[----:B------:R-:W-:Y:S02]  /*6400*/  IMAD.MOV R7, RZ, RZ, -R5 ;  /* 0x000000ffff077224 */ /* 0x000fe400078e0a05 */
[----:B------:R-:W-:Y:S01]  /*6410*/  IMAD R20, R5, UR21, R20 ;  /* 0x0000001505147c24 */ /* 0x000fe2000f8e0214 */
[----:B------:R-:W-:Y:S01]  /*6420*/  LOP3.LUT R5, R14, UR13, RZ, 0xc0, !PT ;  /* 0x0000000d0e057c12 */ /* 0x000fe2000f8ec0ff */
[----:B----4-:R-:W-:-:S02]  /*6430*/  @P1 IMAD R13, R15, R21, R12 ;  /* 0x000000150f0d1224 */ /* 0x010fc400078e020c */
[----:B------:R-:W-:Y:S01]  /*6440*/  IMAD R18, R7, UR4, R18 ;  /* 0x0000000407127c24 */ /* 0x000fe2000f8e0212 */
[----:B------:R-:W-:Y:S01]  /*6450*/  ULDC UR4, c[0x0][0x600] ;  /* 0x0001800000047ab9 */ /* 0x000fe20000000800 */
[----:B------:R-:W-:Y:S02]  /*6460*/  IMAD R13, R20, UR5, R13 ;  /* 0x00000005140d7c24 */ /* 0x000fe4000f8e020d */
[----:B------:R-:W-:-:S05]  /*6470*/  IMAD R22, R18, UR4, R5 ;  /* 0x0000000412167c24 */ /* 0x000fca000f8e0205 */
[----:B------:R-:W-:Y:S02]  /*6480*/  SEL R18, R22, R13, !P1 ;  /* 0x0000000d16127207 */ /* 0x000fe40004800000 */
[----:B------:R-:W-:-:S07]  /*6490*/  SEL R22, R13, R22, !P1 ;  /* 0x000000160d167207 */ /* 0x000fce0004800000 */
.L_x_112:
[----:B------:R-:W-:Y:S05]  /*64a0*/  BSYNC B1 ;  /* 0x0000000000017941 */ /* 0x000fea0003800000 */
.L_x_111:
[----:B------:R-:W-:-:S13]  /*64b0*/  LOP3.LUT P1, RZ, R4, 0xff, RZ, 0xc0, !PT ;  /* 0x000000ff04ff7812 */ /* 0x000fda000782c0ff */
[----:B------:R-:W-:Y:S05]  /*64c0*/  @P1 BRA `(.L_x_115) ;  /* 0xfffffff000a41947 */ /* 0x000fea000383ffff */
[----:B------:R-:W-:Y:S05]  /*64d0*/  BSYNC B0 ;  /* 0x0000000000007941 */ /* 0x000fea0003800000 */
.L_x_103:
[----:B------:R-:W-:-:S03]  /*64e0*/  UMOV UR4, 0xffffffff ;  /* 0xffffffff00047882 */ /* 0x000fc60000000000 */
[----:B------:R-:W-:Y:S05]  /*64f0*/  BRA.DIV UR4, `(.L_x_116) ;  /* 0x0000000604247947 */ /* 0x000fea000b800000 */
[----:B------:R-:W-:-:S13]  /*6500*/  ELECT P6, URZ, PT ;  /* 0x00000000003f782f */ /* 0x000fda00038c0000 */
.L_x_131:
[----:B------:R-:W-:Y:S04]  /*6510*/  BSSY B0, `(.L_x_117) ;  /* 0x0000022000007945 */ /* 0x000fe80003800000 */
[----:B------:R-:W-:Y:S05]  /*6520*/  @!P6 BRA `(.L_x_118) ;  /* 0x000000000080e947 */ /* 0x000fea0003800000 */
[----:B------:R-:W-:-:S04]  /*6530*/  LOP3.LUT R23, R23, 0x2, RZ, 0xfc, !PT ;  /* 0x0000000217177812 */ /* 0x000fc800078efcff */
[----:B------:R-:W-:-:S13]  /*6540*/  ISETP.NE.AND P0, PT, R23, 0x3, PT ;  /* 0x000000031700780c */ /* 0x000fda0003f05270 */
[----:B------:R-:W-:Y:S05]  /*6550*/  @!P0 BRA `(.L_x_119) ;  /* 0x0000000000048947 */ /* 0x000fea0003800000 */
[----:B------:R-:W-:Y:S01]  /*6560*/  BPT.TRAP 0x1 ;  /* 0x000000040000795c */ /* 0x000fe20000300000 */
.L_x_119:
[----:B------:R-:W0:Y:S01]  /*6570*/  S2R R5, SR_CgaCtaId ;  /* 0x0000000000057919 */ /* 0x000e220000008800 */
[----:B------:R-:W-:Y:S02]  /*6580*/  MOV R0, 0x400 ;  /* 0x0000040000007802 */ /* 0x000fe40000000f00 */
[----:B------:R-:W-:Y:S02]  /*6590*/  SHF.L.U32 R2, R3, 0x1f, RZ ;  /* 0x0000001f03027819 */ /* 0x000fe400000006ff */
[----:B0-----:R-:W-:-:S05]  /*65a0*/  LEA R5, R5, R0, 0x18 ;  /* 0x0000000005057211 */ /* 0x001fca00078ec0ff */
[----:B------:R-:W-:-:S04]  /*65b0*/  VIADD R5, R5, 0x18 ;  /* 0x0000001805057836 */ /* 0x000fc80000000000 */
[C---:B------:R-:W-:Y:S02]  /*65c0*/  IMAD R7, R8.reuse, 0x8, R5 ;  /* 0x0000000808077824 */ /* 0x040fe400078e0205 */
[----:B------:R-:W-:Y:S02]  /*65d0*/  VIADD R8, R8, 0x1 ;  /* 0x0000000108087836 */ /* 0x000fe40000000000 */
[----:B------:R-:W0:Y:S03]  /*65e0*/  SYNCS.PHASECHK.TRANS64.TRYWAIT P0, [R7+URZ], R2 ;  /* 0x00000002070075a7 */ /* 0x000e26000800017f */
[----:B------:R-:W-:-:S04]  /*65f0*/  ISETP.NE.AND P1, PT, R8, 0x3, PT ;  /* 0x000000030800780c */ /* 0x000fc80003f25270 */
[----:B------:R-:W-:Y:S02]  /*6600*/  SEL R0, RZ, 0x1, P1 ;  /* 0x00000001ff007807 */ /* 0x000fe40000800000 */
[----:B------:R-:W-:Y:S02]  /*6610*/  SEL R8, R8, RZ, P1 ;  /* 0x000000ff08087207 */ /* 0x000fe40000800000 */
[----:B------:R-:W-:-:S03]  /*6620*/  LOP3.LUT R9, R3, R0, RZ, 0x3c, !PT ;  /* 0x0000000003097212 */ /* 0x000fc600078e3cff */
[----:B------:R-:W-:Y:S01]  /*6630*/  IMAD R4, R8, 0x8, R5 ;  /* 0x0000000808047824 */ /* 0x000fe200078e0205 */
[----:B------:R-:W-:Y:S01]  /*6640*/  SHF.L.U32 R3, R9, 0x1f, RZ ;  /* 0x0000001f09037819 */ /* 0x000fe200000006ff */
[----:B0-----:R-:W-:Y:S06]  /*6650*/  @!P0 BRA `(.L_x_120) ;  /* 0x0000000000ec8947 */ /* 0x001fec0003800000 */
.L_x_132:
[----:B------:R-:W1:Y:S01]  /*6660*/  SYNCS.PHASECHK.TRANS64.TRYWAIT P0, [R4+URZ], R3 ;  /* 0x00000003040075a7 */ /* 0x000e62000800017f */
[----:B------:R-:W-:-:S05]  /*6670*/  VIADD R0, R8, 0x1 ;  /* 0x0000000108007836 */ /* 0x000fca0000000000 */
[----:B------:R-:W-:-:S04]  /*6680*/  ISETP.NE.AND P1, PT, R0, 0x3, PT ;  /* 0x000000030000780c */ /* 0x000fc80003f25270 */
[----:B0-----:R-:W-:Y:S02]  /*6690*/  SEL R2, RZ, 0x1, P1 ;  /* 0x00000001ff027807 */ /* 0x001fe40000800000 */
[----:B------:R-:W-:Y:S02]  /*66a0*/  SEL R0, R0, RZ, P1 ;  /* 0x000000ff00007207 */ /* 0x000fe40000800000 */
[----:B------:R-:W-:Y:S01]  /*66b0*/  LOP3.LUT R2, R9, R2, RZ, 0x3c, !PT ;  /* 0x0000000209027212 */ /* 0x000fe200078e3cff */
[----:B-1----:R-:W-:Y:S06]  /*66c0*/  @!P0 BRA `(.L_x_121) ;  /* 0x0000000000e48947 */ /* 0x002fec0003800000 */
.L_x_133:
[----:B------:R-:W-:Y:S01]  /*66d0*/  IMAD R5, R0, 0x8, R5 ;  /* 0x0000000800057824 */ /* 0x000fe200078e0205 */
[----:B------:R-:W-:-:S07]  /*66e0*/  SHF.L.U32 R0, R2, 0x1f, RZ ;  /* 0x0000001f02007819 */ /* 0x000fce00000006ff */
.L_x_122:
[----:B-1----:R1:W3:Y:S02]  /*66f0*/  SYNCS.PHASECHK.TRANS64.TRYWAIT P0, [R5+URZ], R0 ;  /* 0x00000000050075a7 */ /* 0x0022e4000800017f */
[----:B---3--:R-:W-:Y:S05]  /*6700*/  @!P0 NANOSLEEP.SYNCS 0x989680 ;  /* 0x009896800000895d */ /* 0x008fea0003900000 */
[----:B------:R-:W3:Y:S02]  /*6710*/  @!P0 SYNCS.PHASECHK.TRANS64 P0, [R5+URZ], R0 ;  /* 0x00000000050085a7 */ /* 0x000ee4000800007f */
[----:B---3--:R-:W-:Y:S05]  /*6720*/  @!P0 BRA `(.L_x_122) ;  /* 0xfffffffc00f08947 */ /* 0x008fea000383ffff */
.L_x_118:
[----:B------:R-:W-:Y:S05]  /*6730*/  BSYNC B0 ;  /* 0x0000000000007941 */ /* 0x000fea0003800000 */
.L_x_117:
[----:B------:R-:W-:Y:S05]  /*6740*/  EXIT ;  /* 0x000000000000794d */ /* 0x000fea0003800000 */
.L_x_19:
[----:B0-----:R-:W-:-:S04]  /*6750*/  IMAD.U32 R3, RZ, RZ, UR43 ;  /* 0x0000002bff037e24 */ /* 0x001fc8000f8e00ff */
[----:B------:R0:W1:Y:S03]  /*6760*/  SYNCS.PHASECHK.TRANS64.TRYWAIT P0, [R3+URZ+-0x8], R0 ;  /* 0xfffff800030075a7 */ /* 0x000066000800017f */
[----:B-1----:R-:W-:Y:S05]  /*6770*/  @!P0 NANOSLEEP.SYNCS 0x989680 ;  /* 0x009896800000895d */ /* 0x002fea0003900000 */
[----:B------:R-:W1:Y:S02]  /*6780*/  @!P0 SYNCS.PHASECHK.TRANS64 P0, [R3+URZ+-0x8], R0 ;  /* 0xfffff800030085a7 */ /* 0x000e64000800007f */
[----:B-1----:R-:W-:Y:S05]  /*6790*/  @!P0 BRA `(.L_x_19) ;  /* 0xfffffffc00ec8947 */ /* 0x002fea000383ffff */
[----:B------:R-:W-:Y:S05]  /*67a0*/  BRA `(.L_x_123) ;  /* 0xffffffac00fc7947 */ /* 0x000fea000383ffff */
.L_x_24:
[----:B-1----:R1:W2:Y:S02]  /*67b0*/  SYNCS.PHASECHK.TRANS64.TRYWAIT P1, [R3+URZ], R0 ;  /* 0x00000000030075a7 */ /* 0x0022a4000802017f */
[----:B--2---:R-:W-:Y:S05]  /*67c0*/  @!P1 NANOSLEEP.SYNCS 0x989680 ;  /* 0x009896800000995d */ /* 0x004fea0003900000 */
[----:B------:R-:W2:Y:S02]  /*67d0*/  @!P1 SYNCS.PHASECHK.TRANS64 P1, [R3+URZ], R0 ;  /* 0x00000000030095a7 */ /* 0x000ea4000802007f */
[----:B--2---:R-:W-:Y:S05]  /*67e0*/  @!P1 BRA `(.L_x_24) ;  /* 0xfffffffc00f09947 */ /* 0x004fea000383ffff */
[----:B------:R-:W-:Y:S05]  /*67f0*/  BRA `(.L_x_23) ;  /* 0xffffffb000687947 */ /* 0x000fea000383ffff */
.L_x_29:
[----:B-1----:R-:W-:-:S04]  /*6800*/  IMAD.U32 R5, RZ, RZ, UR5 ;  /* 0x00000005ff057e24 */ /* 0x002fc8000f8e00ff */
[----:B------:R1:W2:Y:S03]  /*6810*/  SYNCS.PHASECHK.TRANS64.TRYWAIT P1, [R5+URZ], R4 ;  /* 0x00000004050075a7 */ /* 0x0002a6000802017f */
[----:B--2---:R-:W-:Y:S05]  /*6820*/  @!P1 NANOSLEEP.SYNCS 0x989680 ;  /* 0x009896800000995d */ /* 0x004fea0003900000 */
[----:B------:R-:W2:Y:S02]  /*6830*/  @!P1 SYNCS.PHASECHK.TRANS64 P1, [R5+URZ], R4 ;  /* 0x00000004050095a7 */ /* 0x000ea4000802007f */
[----:B--2---:R-:W-:Y:S05]  /*6840*/  @!P1 BRA `(.L_x_29) ;  /* 0xfffffffc00ec9947 */ /* 0x004fea000383ffff */
[----:B------:R-:W-:Y:S05]  /*6850*/  BRA `(.L_x_28) ;  /* 0xffffffb800707947 */ /* 0x000fea000383ffff */
.L_x_35:
[----:B0-----:R-:W-:-:S04]  /*6860*/  IMAD.U32 R3, RZ, RZ, UR43 ;  /* 0x0000002bff037e24 */ /* 0x001fc8000f8e00ff */
[----:B------:R0:W1:Y:S03]  /*6870*/  SYNCS.PHASECHK.TRANS64.TRYWAIT P0, [R3+URZ+0x8], R0 ;  /* 0x00000800030075a7 */ /* 0x000066000800017f */
[----:B-1----:R-:W-:Y:S05]  /*6880*/  @!P0 NANOSLEEP.SYNCS 0x989680 ;  /* 0x009896800000895d */ /* 0x002fea0003900000 */
[----:B------:R-:W1:Y:S02]  /*6890*/  @!P0 SYNCS.PHASECHK.TRANS64 P0, [R3+URZ+0x8], R0 ;  /* 0x00000800030085a7 */ /* 0x000e64000800007f */
[----:B-1----:R-:W-:Y:S05]  /*68a0*/  @!P0 BRA `(.L_x_35) ;  /* 0xfffffffc00ec8947 */ /* 0x002fea000383ffff */
[----:B------:R-:W-:Y:S05]  /*68b0*/  BRA `(.L_x_124) ;  /* 0xffffffc400007947 */ /* 0x000fea000383ffff */
.L_x_104:
[----:B------:R-:W-:Y:S01]  /*68c0*/  BSSY B1, `(.L_x_125) ;  /* 0x0000006000017945 */ /* 0x000fe20003800000 */
[----:B------:R-:W-:-:S07]  /*68d0*/  IMAD.MOV.U32 R15, RZ, RZ, -0x1 ;  /* 0xffffffffff0f7424 */ /* 0x000fce00078e00ff */
[----:B--2--5:R-:W-:Y:S05]  /*68e0*/  WARPSYNC.COLLECTIVE R15, `(.L_x_126) ;  /* 0x000000000f0c7348 */ /* 0x024fea0003c00000 */
[----:B------:R-:W-:Y:S02]  /*68f0*/  ELECT P6, UR62, PT ;  /* 0x00000000003e782f */ /* 0x000fe400038c0000 */
[----:B------:R-:W-:Y:S01]  /*6900*/  MOV R14, UR62 ;  /* 0x0000003e000e7c02 */ /* 0x000fe20008000f00 */
[----:B--2--5:R-:W-:Y:S10]  /*6910*/  ENDCOLLECTIVE ;  /* 0x000000000000791b */ /* 0x024ff40003800000 */
.L_x_126:
[----:B------:R-:W-:Y:S05]  /*6920*/  BSYNC B1 ;  /* 0x0000000000017941 */ /* 0x000fea0003800000 */
.L_x_125:
[----:B------:R-:W-:Y:S05]  /*6930*/  BRA `(.L_x_127) ;  /* 0xffffffec00947947 */ /* 0x000fea000383ffff */
.L_x_107:
[----:B0-----:R0:W1:Y:S02]  /*6940*/  SYNCS.PHASECHK.TRANS64.TRYWAIT P1, [R14+URZ+0x18], R5 ;  /* 0x000018050e0075a7 */ /* 0x001064000802017f */
[----:B-1----:R-:W-:Y:S05]  /*6950*/  @!P1 NANOSLEEP.SYNCS 0x989680 ;  /* 0x009896800000995d */ /* 0x002fea0003900000 */
[----:B------:R-:W1:Y:S02]  /*6960*/  @!P1 SYNCS.PHASECHK.TRANS64 P1, [R14+URZ+0x18], R5 ;  /* 0x000018050e0095a7 */ /* 0x000e64000802007f */
[----:B-1----:R-:W-:Y:S05]  /*6970*/  @!P1 BRA `(.L_x_107) ;  /* 0xfffffffc00f09947 */ /* 0x002fea000383ffff */
[----:B------:R-:W-:Y:S05]  /*6980*/  BRA `(.L_x_128) ;  /* 0xffffffec00d07947 */ /* 0x000fea000383ffff */
.L_x_116:
[----:B------:R-:W-:Y:S01]  /*6990*/  BSSY B0, `(.L_x_129) ;  /* 0x0000006000007945 */ /* 0x000fe20003800000 */
[----:B------:R-:W-:-:S07]  /*69a0*/  IMAD.MOV.U32 R15, RZ, RZ, -0x1 ;  /* 0xffffffffff0f7424 */ /* 0x000fce00078e00ff */
[----:B--2--5:R-:W-:Y:S05]  /*69b0*/  WARPSYNC.COLLECTIVE R15, `(.L_x_130) ;  /* 0x000000000f0c7348 */ /* 0x024fea0003c00000 */
[----:B------:R-:W-:Y:S02]  /*69c0*/  ELECT P6, UR62, PT ;  /* 0x00000000003e782f */ /* 0x000fe400038c0000 */
[----:B------:R-:W-:Y:S01]  /*69d0*/  MOV R14, UR62 ;  /* 0x0000003e000e7c02 */ /* 0x000fe20008000f00 */
[----:B--2--5:R-:W-:Y:S10]  /*69e0*/  ENDCOLLECTIVE ;  /* 0x000000000000791b */ /* 0x024ff40003800000 */
.L_x_130:
[----:B------:R-:W-:Y:S05]  /*69f0*/  BSYNC B0 ;  /* 0x0000000000007941 */ /* 0x000fea0003800000 */
.L_x_129:
[----:B------:R-:W-:Y:S05]  /*6a00*/  BRA `(.L_x_131) ;  /* 0xfffffff800c07947 */ /* 0x000fea000383ffff */
.L_x_120:
[----:B0-----:R0:W1:Y:S02]  /*6a10*/  SYNCS.PHASECHK.TRANS64.TRYWAIT P0, [R7+URZ], R2 ;  /* 0x00000002070075a7 */ /* 0x001064000800017f */
[----:B-1----:R-:W-:Y:S05]  /*6a20*/  @!P0 NANOSLEEP.SYNCS 0x989680 ;  /* 0x009896800000895d */ /* 0x002fea0003900000 */
[----:B------:R-:W1:Y:S02]  /*6a30*/  @!P0 SYNCS.PHASECHK.TRANS64 P0, [R7+URZ], R2 ;  /* 0x00000002070085a7 */ /* 0x000e64000800007f */
[----:B-1----:R-:W-:Y:S05]  /*6a40*/  @!P0 BRA `(.L_x_120) ;  /* 0xfffffffc00f08947 */ /* 0x002fea000383ffff */
[----:B------:R-:W-:Y:S05]  /*6a50*/  BRA `(.L_x_132) ;  /* 0xfffffffc00007947 */ /* 0x000fea000383ffff */
.L_x_121:
[----:B0-----:R0:W1:Y:S02]  /*6a60*/  SYNCS.PHASECHK.TRANS64.TRYWAIT P0, [R4+URZ], R3 ;  /* 0x00000003040075a7 */ /* 0x001064000800017f */
[----:B-1----:R-:W-:Y:S05]  /*6a70*/  @!P0 NANOSLEEP.SYNCS 0x989680 ;  /* 0x009896800000895d */ /* 0x002fea0003900000 */
[----:B------:R-:W1:Y:S02]  /*6a80*/  @!P0 SYNCS.PHASECHK.TRANS64 P0, [R4+URZ], R3 ;  /* 0x00000003040085a7 */ /* 0x000e64000800007f */
[----:B-1----:R-:W-:Y:S05]  /*6a90*/  @!P0 BRA `(.L_x_121) ;  /* 0xfffffffc00f08947 */ /* 0x002fea000383ffff */
[----:B------:R-:W-:Y:S05]  /*6aa0*/  BRA `(.L_x_133) ;  /* 0xfffffffc00087947 */ /* 0x000fea000383ffff */
.L_x_134:
[----:B------:R-:W-:-:S00]  /*6ab0*/  BRA `(.L_x_134) ;  /* 0xfffffffc00fc7947 */ /* 0x000fc0000383ffff */
[----:B------:R-:W-:-:S00]  /*6ac0*/  NOP ;  /* 0x0000000000007918 */ /* 0x000fc00000000000 */
        /* <DEDUP_REMOVED lines=11> */
.L_x_135:


//--------------------- .nv.global.init           --------------------------
	.section	.nv.global.init,"aw",@progbits
.nv.global.init:
	.type		$str$22,@object
	.size		$str$22,($str$23 - $str$22)
$str$22:
        /*0000*/ 	.byte	0x6b, 0x5f, 0x74, 0x69, 0x6c, 0x65, 0x5f, 0x63, 0x6f, 0x75, 0x6e, 0x74, 0x20, 0x3e, 0x3d, 0x20
        /*0010*/ 	.byte	0x31, 0x00
	.type		$str$23,@object
	.size		$str$23,(__unnamed_1 - $str$23)
$str$23:
        /*0012*/ 	.byte	0x2f, 0x74, 0x6d, 0x70, 0x2f, 0x63, 0x75, 0x74, 0x6c, 0x61, 0x73, 0x73, 0x5f, 0x73, 0x77, 0x65
        /*0022*/ 	.byte	0x65, 0x70, 0x5f, 0x73, 0x72, 0x63, 0x2f, 0x69, 0x6e, 0x63, 0x6c, 0x75, 0x64, 0x65, 0x2f, 0x63
        /*0032*/ 	.byte	0x75, 0x74, 0x6c, 0x61, 0x73, 0x73, 0x2f, 0x67, 0x65, 0x6d, 0x6d, 0x2f, 0x63, 0x6f, 0x6c, 0x6c
        /*0042*/ 	.byte	0x65, 0x63, 0x74, 0x69, 0x76, 0x65, 0x2f, 0x73, 0x6d, 0x39, 0x30, 0x5f, 0x6d, 0x6d, 0x61, 0x5f
        /*0052*/ 	.byte	0x74, 0x6d, 0x61, 0x5f, 0x67, 0x6d, 0x6d, 0x61, 0x5f, 0x73, 0x73, 0x5f, 0x77, 0x61, 0x72, 0x70
        /*0062*/ 	.byte	0x73, 0x70, 0x65, 0x63, 0x69, 0x61, 0x6c, 0x69, 0x7a, 0x65, 0x64, 0x2e, 0x68, 0x70, 0x70, 0x00
	.type		__unnamed_1,@object
	.size		__unnamed_1,(.L_0 - __unnamed_1)
__unnamed_1:
        /*0072*/ 	.byte	0x76, 0x6f, 0x69, 0x64, 0x20, 0x63, 0x75, 0x74, 0x6c, 0x61, 0x73, 0x73, 0x3a, 0x3a, 0x67, 0x65
        /* <DEDUP_REMOVED lines=177> */
        /*0b92*/ 	.byte	0x79, 0x5d, 0x00
.L_0:


//--------------------- .nv.shared._ZN7cutlass13device_kernelINS_4gemm6kernel13GemmUniversalIN4cute5tupleIJiiiiEEENS1_10collective13CollectiveMmaINS1_34MainloopSm90TmaGmmaWarpSpecializedILi3ENS5_IJNS4_1CILi1EEENSA_ILi2EEESB_EEENS1_32KernelTmaWarpSpecializedPingpongEEENS5_IJNSA_ILi64EEESG_NSA_ILi128EEEEEENS_10tfloat32_tENS5_IJlSB_lEEESJ_SK_NS4_8TiledMMAINS4_8MMA_AtomIJNS4_4SM904GMMA29MMA_64x64x8_F32TF32TF32_SS_TNILNSO_7ScaleInE1ELSQ_1EEEEEENS4_6LayoutINS5_IJSB_SB_SB_EEENS5_IJNSA_ILi0EEESV_SV_EEEEENS5_IJNS4_10UnderscoreESY_SY_EEEEENS4_23SM90_TMA_LOAD_MULTICASTENS4_14ComposedLayoutINS4_7SwizzleILi3ELi4ELi3EEENS4_18smem_ptr_flag_bitsILi32EEENST_INS5_IJNSA_ILi8EEENSA_ILi32EEEEEENS5_IJS18_SB_EEEEEEEvNS4_8identityENS4_13SM90_TMA_LOADES1C_vS1D_EENS_8epilogue10collective6detail29Sm90TmaWarpSpecializedAdapterINS1H_15DefaultEpilogueISJ_SK_SK_NS1G_6thread17LinearCombinationISJ_Li1EffLNS1L_9ScaleType4KindE0ELNS_15FloatRoundStyleE2ESJ_EENS1_15EpilogueDefaultEEEEEvvEEEEvNT_6ParamsE --------------------------
	.section	.nv.shared._ZN7cutlass13device_kernelINS_4gemm6kernel13GemmUniversalIN4cute5tupleIJiiiiEEENS1_10collective13CollectiveMmaINS1_34MainloopSm90TmaGmmaWarpSpecializedILi3ENS5_IJNS4_1CILi1EEENSA_ILi2EEESB_EEENS1_32KernelTmaWarpSpecializedPingpongEEENS5_IJNSA_ILi64EEESG_NSA_ILi128EEEEEENS_10tfloat32_tENS5_IJlSB_lEEESJ_SK_NS4_8TiledMMAINS4_8MMA_AtomIJNS4_4SM904GMMA29MMA_64x64x8_F32TF32TF32_SS_TNILNSO_7ScaleInE1ELSQ_1EEEEEENS4_6LayoutINS5_IJSB_SB_SB_EEENS5_IJNSA_ILi0EEESV_SV_EEEEENS5_IJNS4_10UnderscoreESY_SY_EEEEENS4_23SM90_TMA_LOAD_MULTICASTENS4_14ComposedLayoutINS4_7SwizzleILi3ELi4ELi3EEENS4_18smem_ptr_flag_bitsILi32EEENST_INS5_IJNSA_ILi8EEENSA_ILi32EEEEEENS5_IJS18_SB_EEEEEEEvNS4_8identityENS4_13SM90_TMA_LOADES1C_vS1D_EENS_8epilogue10collective6detail29Sm90TmaWarpSpecializedAdapterINS1H_15DefaultEpilogueISJ_SK_SK_NS1G_6thread17LinearCombinationISJ_Li1EffLNS1L_9ScaleType4KindE0ELNS_15FloatRoundStyleE2ESJ_EENS1_15EpilogueDefaultEEEEEvvEEEEvNT_6ParamsE,"aw",@nobits
	.sectionflags	@""
	.align	16
	.zero		1024


//--------------------- .nv.shared.reserved.0     --------------------------
	.section	.nv.shared.reserved.0,"aw",@nobits
	.weak		__nv_reservedSMEM_offset_0_alias
	.size		__nv_reservedSMEM_offset_0_alias, 0, 0
	.other		__nv_reservedSMEM_offset_0_alias,@"STO_CUDA_RESERVED_SHARED STV_DEFAULT"
__nv_reservedSMEM_offset_0_alias:
	.zero		0


//--------------------- .nv.global                --------------------------
	.section	.nv.global,"aw",@nobits
.nv.global:
	.type		_ZN39_INTERNAL_c830acd5_4_k_cu_788061c3_57024cute1_E,@object
	.size		_ZN39_INTERNAL_c830acd5_4_k_cu_788061c3_57024cute1_E,(_ZN39_INTERNAL_c830acd5_4_k_cu_788061c3_57024cuda3std3__45__cpo6cbeginE - _ZN39_INTERNAL_c830acd5_4_k_cu_788061c3_57024cute1_E)
_ZN39_INTERNAL_c830acd5_4_k_cu_788061c3_57024cute1_E:
	.zero		1
	.type		_ZN39_INTERNAL_c830acd5_4_k_cu_788061c3_57024cuda3std3__45__cpo6cbeginE,@object
	.size		_ZN39_INTERNAL_c830acd5_4_k_cu_788061c3_57024cuda3std3__45__cpo6cbeginE,(_ZN39_INTERNAL_c830acd5_4_k_cu_788061c3_57024cuda3std3__48in_placeE - _ZN39_INTERNAL_c830acd5_4_k_cu_788061c3_57024cuda3std3__45__cpo6cbeginE)
_ZN39_INTERNAL_c830acd5_4_k_cu_788061c3_57024cuda3std3__45__cpo6cbeginE:
	.zero		1
	.type		_ZN39_INTERNAL_c830acd5_4_k_cu_788061c3_57024cuda3std3__48in_placeE,@object
	.size		_ZN39_INTERNAL_c830acd5_4_k_cu_788061c3_57024cuda3std3__48in_placeE,(_ZN39_INTERNAL_c830acd5_4_k_cu_788061c3_57024cuda3std6ranges3__45__cpo9iter_moveE - _ZN39_INTERNAL_c830acd5_4_k_cu_788061c3_57024cuda3std3__48in_placeE)
_ZN39_INTERNAL_c830acd5_4_k_cu_788061c3_57024cuda3std3__48in_placeE:
	.zero		1
	.type		_ZN39_INTERNAL_c830acd5_4_k_cu_788061c3_57024cuda3std6ranges3__45__cpo9iter_moveE,@object
	.size		_ZN39_INTERNAL_c830acd5_4_k_cu_788061c3_57024cuda3std6ranges3__45__cpo9iter_moveE,(_ZN39_INTERNAL_c830acd5_4_k_cu_788061c3_57024cuda3std3__45__cpo5beginE - _ZN39_INTERNAL_c830acd5_4_k_cu_788061c3_57024cuda3std6ranges3__45__cpo9iter_moveE)
_ZN39_INTERNAL_c830acd5_4_k_cu_788061c3_57024cuda3std6ranges3__45__cpo9iter_moveE:
	.zero		1
	.type		_ZN39_INTERNAL_c830acd5_4_k_cu_788061c3_57024cuda3std3__45__cpo5beginE,@object
	.size		_ZN39_INTERNAL_c830acd5_4_k_cu_788061c3_57024cuda3std3__45__cpo5beginE,(_ZN39_INTERNAL_c830acd5_4_k_cu_788061c3_57024cuda3std3__441_GLOBAL__N__c830acd5_4_k_cu_788061c3_57026ignoreE - _ZN39_INTERNAL_c830acd5_4_k_cu_788061c3_57024cuda3std3__45__cpo5beginE)
_ZN39_INTERNAL_c830acd5_4_k_cu_788061c3_57024cuda3std3__45__cpo5beginE:
	.zero		1
	.type		_ZN39_INTERNAL_c830acd5_4_k_cu_788061c3_57024cuda3std3__441_GLOBAL__N__c830acd5_4_k_cu_788061c3_57026ignoreE,@object
	.size		_ZN39_INTERNAL_c830acd5_4_k_cu_788061c3_57024cuda3std3__441_GLOBAL__N__c830acd5_4_k_cu_788061c3_57026ignoreE,(_ZN39_INTERNAL_c830acd5_4_k_cu_788061c3_57024cute7productE - _ZN39_INTERNAL_c830acd5_4_k_cu_788061c3_57024cuda3std3__441_GLOBAL__N__c830acd5_4_k_cu_788061c3_57026ignoreE)
_ZN39_INTERNAL_c830acd5_4_k_cu_788061c3_57024cuda3std3__441_GLOBAL__N__c830acd5_4_k_cu_788061c3_57026ignoreE:
	.zero		1
	.type		_ZN39_INTERNAL_c830acd5_4_k_cu_788061c3_57024cute7productE,@object
	.size		_ZN39_INTERNAL_c830acd5_4_k_cu_788061c3_57024cute7productE,(_ZN39_INTERNAL_c830acd5_4_k_cu_788061c3_57024cuda3std3__45__cpo3endE - _ZN39_INTERNAL_c830acd5_4_k_cu_788061c3_57024cute7productE)
_ZN39_INTERNAL_c830acd5_4_k_cu_788061c3_57024cute7productE:
	.zero		1
	.type		_ZN39_INTERNAL_c830acd5_4_k_cu_788061c3_57024cuda3std3__45__cpo3endE,@object
	.size		_ZN39_INTERNAL_c830acd5_4_k_cu_788061c3_57024cuda3std3__45__cpo3endE,(_ZN39_INTERNAL_c830acd5_4_k_cu_788061c3_57024cuda3std3__419piecewise_constructE - _ZN39_INTERNAL_c830acd5_4_k_cu_788061c3_57024cuda3std3__45__cpo3endE)
_ZN39_INTERNAL_c830acd5_4_k_cu_788061c3_57024cuda3std3__45__cpo3endE:
	.zero		1
	.type		_ZN39_INTERNAL_c830acd5_4_k_cu_788061c3_57024cuda3std3__419piecewise_constructE,@object
	.size		_ZN39_INTERNAL_c830acd5_4_k_cu_788061c3_57024cuda3std3__419piecewise_constructE,(_ZN39_INTERNAL_c830acd5_4_k_cu_788061c3_57024cuda3std3__45__cpo4cendE - _ZN39_INTERNAL_c830acd5_4_k_cu_788061c3_57024cuda3std3__419piecewise_constructE)
_ZN39_INTERNAL_c830acd5_4_k_cu_788061c3_57024cuda3std3__419piecewise_constructE:
	.zero		1
	.type		_ZN39_INTERNAL_c830acd5_4_k_cu_788061c3_57024cuda3std3__45__cpo4cendE,@object
	.size		_ZN39_INTERNAL_c830acd5_4_k_cu_788061c3_57024cuda3std3__45__cpo4cendE,(_ZN39_INTERNAL_c830acd5_4_k_cu_788061c3_57024cuda3std6ranges3__45__cpo4swapE - _ZN39_INTERNAL_c830acd5_4_k_cu_788061c3_57024cuda3std3__45__cpo4cendE)
_ZN39_INTERNAL_c830acd5_4_k_cu_788061c3_57024cuda3std3__45__cpo4cendE:
	.zero		1
	.type		_ZN39_INTERNAL_c830acd5_4_k_cu_788061c3_57024cuda3std6ranges3__45__cpo4swapE,@object
	.size		_ZN39_INTERNAL_c830acd5_4_k_cu_788061c3_57024cuda3std6ranges3__45__cpo4swapE,(.L_8 - _ZN39_INTERNAL_c830acd5_4_k_cu_788061c3_57024cuda3std6ranges3__45__cpo4swapE)
_ZN39_INTERNAL_c830acd5_4_k_cu_788061c3_57024cuda3std6ranges3__45__cpo4swapE:
	.zero		1
.L_8:


//--------------------- .nv.constant0._ZN7cutlass13device_kernelINS_4gemm6kernel13GemmUniversalIN4cute5tupleIJiiiiEEENS1_10collective13CollectiveMmaINS1_34MainloopSm90TmaGmmaWarpSpecializedILi3ENS5_IJNS4_1CILi1EEENSA_ILi2EEESB_EEENS1_32KernelTmaWarpSpecializedPingpongEEENS5_IJNSA_ILi64EEESG_NSA_ILi128EEEEEENS_10tfloat32_tENS5_IJlSB_lEEESJ_SK_NS4_8TiledMMAINS4_8MMA_AtomIJNS4_4SM904GMMA29MMA_64x64x8_F32TF32TF32_SS_TNILNSO_7ScaleInE1ELSQ_1EEEEEENS4_6LayoutINS5_IJSB_SB_SB_EEENS5_IJNSA_ILi0EEESV_SV_EEEEENS5_IJNS4_10UnderscoreESY_SY_EEEEENS4_23SM90_TMA_LOAD_MULTICASTENS4_14ComposedLayoutINS4_7SwizzleILi3ELi4ELi3EEENS4_18smem_ptr_flag_bitsILi32EEENST_INS5_IJNSA_ILi8EEENSA_ILi32EEEEEENS5_IJS18_SB_EEEEEEEvNS4_8identityENS4_13SM90_TMA_LOADES1C_vS1D_EENS_8epilogue10collective6detail29Sm90TmaWarpSpecializedAdapterINS1H_15DefaultEpilogueISJ_SK_SK_NS1G_6thread17LinearCombinationISJ_Li1EffLNS1L_9ScaleType4KindE0ELNS_15FloatRoundStyleE2ESJ_EENS1_15EpilogueDefaultEEEEEvvEEEEvNT_6ParamsE --------------------------
	.section	.nv.constant0._ZN7cutlass13device_kernelINS_4gemm6kernel13GemmUniversalIN4cute5tupleIJiiiiEEENS1_10collective13CollectiveMmaINS1_34MainloopSm90TmaGmmaWarpSpecializedILi3ENS5_IJNS4_1CILi1EEENSA_ILi2EEESB_EEENS1_32KernelTmaWarpSpecializedPingpongEEENS5_IJNSA_ILi64EEESG_NSA_ILi128EEEEEENS_10tfloat32_tENS5_IJlSB_lEEESJ_SK_NS4_8TiledMMAINS4_8MMA_AtomIJNS4_4SM904GMMA29MMA_64x64x8_F32TF32TF32_SS_TNILNSO_7ScaleInE1ELSQ_1EEEEEENS4_6LayoutINS5_IJSB_SB_SB_EEENS5_IJNSA_ILi0EEESV_SV_EEEEENS5_IJNS4_10UnderscoreESY_SY_EEEEENS4_23SM90_TMA_LOAD_MULTICASTENS4_14ComposedLayoutINS4_7SwizzleILi3ELi4ELi3EEENS4_18smem_ptr_flag_bitsILi32EEENST_INS5_IJNSA_ILi8EEENSA_ILi32EEEEEENS5_IJS18_SB_EEEEEEEvNS4_8identityENS4_13SM90_TMA_LOADES1C_vS1D_EENS_8epilogue10collective6detail29Sm90TmaWarpSpecializedAdapterINS1H_15DefaultEpilogueISJ_SK_SK_NS1G_6thread17LinearCombinationISJ_Li1EffLNS1L_9ScaleType4KindE0ELNS_15FloatRoundStyleE2ESJ_EENS1_15EpilogueDefaultEEEEEvvEEEEvNT_6ParamsE,"a",@progbits
	.sectionflags	@""
	.align	4
.nv.constant0._ZN7cutlass13device_kernelINS_4gemm6kernel13GemmUniversalIN4cute5tupleIJiiiiEEENS1_10collective13CollectiveMmaINS1_34MainloopSm90TmaGmmaWarpSpecializedILi3ENS5_IJNS4_1CILi1EEENSA_ILi2EEESB_EEENS1_32KernelTmaWarpSpecializedPingpongEEENS5_IJNSA_ILi64EEESG_NSA_ILi128EEEEEENS_10tfloat32_tENS5_IJlSB_lEEESJ_SK_NS4_8TiledMMAINS4_8MMA_AtomIJNS4_4SM904GMMA29MMA_64x64x8_F32TF32TF32_SS_TNILNSO_7ScaleInE1ELSQ_1EEEEEENS4_6LayoutINS5_IJSB_SB_SB_EEENS5_IJNSA_ILi0EEESV_SV_EEEEENS5_IJNS4_10UnderscoreESY_SY_EEEEENS4_23SM90_TMA_LOAD_MULTICASTENS4_14ComposedLayoutINS4_7SwizzleILi3ELi4ELi3EEENS4_18smem_ptr_flag_bitsILi32EEENST_INS5_IJNSA_ILi8EEENSA_ILi32EEEEEENS5_IJS18_SB_EEEEEEEvNS4_8identityENS4_13SM90_TMA_LOADES1C_vS1D_EENS_8epilogue10collective6detail29Sm90TmaWarpSpecializedAdapterINS1H_15DefaultEpilogueISJ_SK_SK_NS1G_6thread17LinearCombinationISJ_Li1EffLNS1L_9ScaleType4KindE0ELNS_15FloatRoundStyleE2ESJ_EENS1_15EpilogueDefaultEEEEEvvEEEEvNT_6ParamsE:
	.zero		1664


//--------------------- SYMBOLS --------------------------

	.type		.nv.reservedSmem.offset0,@object
	.size		.nv.reservedSmem.offset0,0x4
	.type		__assertfail,@function
